//
// Generated by NVIDIA NVVM Compiler
//
// Compiler Build ID: CL-36424714
// Cuda compilation tools, release 13.0, V13.0.88
// Based on NVVM 20.0.0
//

.version 9.0
.target sm_100
.address_size 64

	// .globl	_Z16convolution_basePfPhS0_
.const .align 1 .b8 d_image[600];
// _ZZ27convolution_constant_memoryPfPhE4mask has been demoted
// _ZZ25convolution_shared_memoryPfPhS0_E4mask has been demoted
// _ZZ25convolution_shared_memoryPfPhS0_E5d_img has been demoted

.visible .entry _Z16convolution_basePfPhS0_(
	.param .u64 .ptr .align 1 _Z16convolution_basePfPhS0__param_0,
	.param .u64 .ptr .align 1 _Z16convolution_basePfPhS0__param_1,
	.param .u64 .ptr .align 1 _Z16convolution_basePfPhS0__param_2
)
{
	.reg .pred 	%p<19>;
	.reg .b16 	%rs<10>;
	.reg .b32 	%r<26>;
	.reg .b32 	%f<47>;
	.reg .b64 	%rd<33>;

	ld.param.u64 	%rd4, [_Z16convolution_basePfPhS0__param_0];
	ld.param.u64 	%rd3, [_Z16convolution_basePfPhS0__param_1];
	ld.param.u64 	%rd5, [_Z16convolution_basePfPhS0__param_2];
	cvta.to.global.u64 	%rd1, %rd4;
	cvta.to.global.u64 	%rd2, %rd5;
	mov.u32 	%r8, %tid.x;
	mov.u32 	%r9, %ctaid.x;
	mov.u32 	%r10, %ntid.x;
	mad.lo.s32 	%r1, %r9, %r10, %r8;
	mov.u32 	%r11, %tid.y;
	mov.u32 	%r12, %ctaid.y;
	mov.u32 	%r13, %ntid.y;
	mad.lo.s32 	%r14, %r12, %r13, %r11;
	setp.gt.s32 	%p1, %r1, 299;
	setp.gt.u32 	%p2, %r14, 299;
	or.pred  	%p3, %p1, %p2;
	@%p3 bra 	$L__BB0_20;
	add.s32 	%r3, %r1, -1;
	add.s32 	%r4, %r14, -1;
	mul.lo.s32 	%r5, %r4, 300;
	max.u32 	%r15, %r4, %r3;
	setp.gt.u32 	%p4, %r15, 299;
	mov.f32 	%f39, 0f00000000;
	@%p4 bra 	$L__BB0_3;
	add.s32 	%r16, %r3, %r5;
	cvt.u64.u32 	%rd6, %r16;
	add.s64 	%rd7, %rd2, %rd6;
	ld.global.u8 	%rs1, [%rd7];
	cvt.rn.f32.u16 	%f20, %rs1;
	ld.global.f32 	%f21, [%rd1];
	fma.rn.f32 	%f39, %f21, %f20, 0f00000000;
$L__BB0_3:
	max.u32 	%r17, %r4, %r1;
	setp.gt.u32 	%p5, %r17, 299;
	@%p5 bra 	$L__BB0_5;
	add.s32 	%r18, %r1, %r5;
	cvt.u64.u32 	%rd8, %r18;
	add.s64 	%rd9, %rd2, %rd8;
	ld.global.u8 	%rs2, [%rd9];
	cvt.rn.f32.u16 	%f22, %rs2;
	ld.global.f32 	%f23, [%rd1+4];
	fma.rn.f32 	%f39, %f23, %f22, %f39;
$L__BB0_5:
	add.s32 	%r6, %r1, 1;
	max.u32 	%r19, %r4, %r6;
	setp.gt.u32 	%p6, %r19, 299;
	@%p6 bra 	$L__BB0_7;
	add.s32 	%r20, %r6, %r5;
	cvt.u64.u32 	%rd10, %r20;
	add.s64 	%rd11, %rd2, %rd10;
	ld.global.u8 	%rs3, [%rd11];
	cvt.rn.f32.u16 	%f24, %rs3;
	ld.global.f32 	%f25, [%rd1+8];
	fma.rn.f32 	%f39, %f25, %f24, %f39;
$L__BB0_7:
	setp.gt.u32 	%p7, %r3, 299;
	add.s32 	%r7, %r5, 300;
	@%p7 bra 	$L__BB0_9;
	add.s32 	%r21, %r3, %r7;
	cvt.u64.u32 	%rd12, %r21;
	add.s64 	%rd13, %rd2, %rd12;
	ld.global.u8 	%rs4, [%rd13];
	cvt.rn.f32.u16 	%f26, %rs4;
	ld.global.f32 	%f27, [%rd1+12];
	fma.rn.f32 	%f39, %f27, %f26, %f39;
$L__BB0_9:
	setp.gt.u32 	%p8, %r1, 299;
	@%p8 bra 	$L__BB0_11;
	add.s32 	%r22, %r1, %r7;
	cvt.u64.u32 	%rd14, %r22;
	add.s64 	%rd15, %rd2, %rd14;
	ld.global.u8 	%rs5, [%rd15];
	cvt.rn.f32.u16 	%f28, %rs5;
	ld.global.f32 	%f29, [%rd1+16];
	fma.rn.f32 	%f39, %f29, %f28, %f39;
$L__BB0_11:
	setp.gt.u32 	%p9, %r6, 299;
	@%p9 bra 	$L__BB0_13;
	add.s32 	%r23, %r6, %r7;
	cvt.u64.u32 	%rd16, %r23;
	add.s64 	%rd17, %rd2, %rd16;
	ld.global.u8 	%rs6, [%rd17];
	cvt.rn.f32.u16 	%f30, %rs6;
	ld.global.f32 	%f31, [%rd1+20];
	fma.rn.f32 	%f39, %f31, %f30, %f39;
$L__BB0_13:
	setp.gt.u32 	%p10, %r3, 299;
	setp.gt.u32 	%p11, %r14, 298;
	or.pred  	%p12, %p11, %p10;
	@%p12 bra 	$L__BB0_15;
	cvt.u64.u32 	%rd18, %r3;
	cvt.u64.u32 	%rd19, %r7;
	add.s64 	%rd20, %rd18, %rd19;
	add.s64 	%rd21, %rd2, %rd20;
	ld.global.u8 	%rs7, [%rd21+300];
	cvt.rn.f32.u16 	%f32, %rs7;
	ld.global.f32 	%f33, [%rd1+24];
	fma.rn.f32 	%f39, %f33, %f32, %f39;
$L__BB0_15:
	setp.gt.u32 	%p13, %r14, 298;
	setp.gt.u32 	%p14, %r1, 299;
	or.pred  	%p15, %p13, %p14;
	@%p15 bra 	$L__BB0_17;
	cvt.u64.u32 	%rd22, %r1;
	cvt.u64.u32 	%rd23, %r7;
	add.s64 	%rd24, %rd22, %rd23;
	add.s64 	%rd25, %rd2, %rd24;
	ld.global.u8 	%rs8, [%rd25+300];
	cvt.rn.f32.u16 	%f34, %rs8;
	ld.global.f32 	%f35, [%rd1+28];
	fma.rn.f32 	%f39, %f35, %f34, %f39;
$L__BB0_17:
	setp.gt.u32 	%p16, %r14, 298;
	setp.gt.u32 	%p17, %r6, 299;
	or.pred  	%p18, %p16, %p17;
	@%p18 bra 	$L__BB0_19;
	cvt.u64.u32 	%rd26, %r6;
	cvt.u64.u32 	%rd27, %r7;
	add.s64 	%rd28, %rd26, %rd27;
	add.s64 	%rd29, %rd2, %rd28;
	ld.global.u8 	%rs9, [%rd29+300];
	cvt.rn.f32.u16 	%f36, %rs9;
	ld.global.f32 	%f37, [%rd1+32];
	fma.rn.f32 	%f39, %f37, %f36, %f39;
$L__BB0_19:
	cvt.rzi.u32.f32 	%r24, %f39;
	add.s32 	%r25, %r7, %r1;
	cvt.s64.s32 	%rd30, %r25;
	cvta.to.global.u64 	%rd31, %rd3;
	add.s64 	%rd32, %rd31, %rd30;
	st.global.u8 	[%rd32], %r24;
$L__BB0_20:
	ret;

}
	// .globl	_Z27convolution_constant_memoryPfPh
.visible .entry _Z27convolution_constant_memoryPfPh(
	.param .u64 .ptr .align 1 _Z27convolution_constant_memoryPfPh_param_0,
	.param .u64 .ptr .align 1 _Z27convolution_constant_memoryPfPh_param_1
)
{
	.reg .pred 	%p<20>;
	.reg .b16 	%rs<10>;
	.reg .b32 	%r<22>;
	.reg .b32 	%f<48>;
	.reg .b64 	%rd<27>;
	// demoted variable
	.shared .align 4 .b8 _ZZ27convolution_constant_memoryPfPhE4mask[36];
	ld.param.u64 	%rd6, [_Z27convolution_constant_memoryPfPh_param_0];
	ld.param.u64 	%rd7, [_Z27convolution_constant_memoryPfPh_param_1];
	mov.u32 	%r7, %tid.x;
	mov.u32 	%r8, %ctaid.x;
	mov.u32 	%r9, %ntid.x;
	mad.lo.s32 	%r1, %r8, %r9, %r7;
	mov.u32 	%r10, %tid.y;
	mov.u32 	%r11, %ctaid.y;
	mov.u32 	%r12, %ntid.y;
	mad.lo.s32 	%r2, %r11, %r12, %r10;
	shl.b32 	%r13, %r10, 4;
	add.s32 	%r3, %r13, %r7;
	setp.gt.u32 	%p1, %r3, 8;
	@%p1 bra 	$L__BB1_2;
	cvta.to.global.u64 	%rd8, %rd6;
	mul.wide.u32 	%rd9, %r3, 4;
	add.s64 	%rd10, %rd8, %rd9;
	ld.global.f32 	%f19, [%rd10];
	shl.b32 	%r14, %r3, 2;
	mov.u32 	%r15, _ZZ27convolution_constant_memoryPfPhE4mask;
	add.s32 	%r16, %r15, %r14;
	st.shared.f32 	[%r16], %f19;
$L__BB1_2:
	bar.sync 	0;
	setp.gt.s32 	%p2, %r1, 299;
	setp.gt.u32 	%p3, %r2, 299;
	or.pred  	%p4, %p2, %p3;
	@%p4 bra 	$L__BB1_22;
	add.s32 	%r4, %r1, -1;
	add.s32 	%r5, %r2, -1;
	mul.wide.u32 	%rd11, %r5, 2;
	mov.u64 	%rd12, d_image;
	add.s64 	%rd1, %rd12, %rd11;
	max.u32 	%r17, %r5, %r4;
	setp.gt.u32 	%p5, %r17, 299;
	mov.f32 	%f40, 0f00000000;
	@%p5 bra 	$L__BB1_5;
	cvt.u64.u32 	%rd13, %r4;
	add.s64 	%rd14, %rd1, %rd13;
	ld.const.u8 	%rs1, [%rd14];
	cvt.rn.f32.u16 	%f21, %rs1;
	ld.shared.f32 	%f22, [_ZZ27convolution_constant_memoryPfPhE4mask];
	fma.rn.f32 	%f40, %f22, %f21, 0f00000000;
$L__BB1_5:
	max.u32 	%r18, %r5, %r1;
	setp.gt.u32 	%p6, %r18, 299;
	@%p6 bra 	$L__BB1_7;
	cvt.u64.u32 	%rd15, %r1;
	add.s64 	%rd16, %rd1, %rd15;
	ld.const.u8 	%rs2, [%rd16];
	cvt.rn.f32.u16 	%f23, %rs2;
	ld.shared.f32 	%f24, [_ZZ27convolution_constant_memoryPfPhE4mask+4];
	fma.rn.f32 	%f40, %f24, %f23, %f40;
$L__BB1_7:
	add.s32 	%r6, %r1, 1;
	max.u32 	%r19, %r5, %r6;
	setp.gt.u32 	%p7, %r19, 299;
	@%p7 bra 	$L__BB1_9;
	cvt.u64.u32 	%rd17, %r6;
	add.s64 	%rd18, %rd1, %rd17;
	ld.const.u8 	%rs3, [%rd18];
	cvt.rn.f32.u16 	%f25, %rs3;
	ld.shared.f32 	%f26, [_ZZ27convolution_constant_memoryPfPhE4mask+8];
	fma.rn.f32 	%f40, %f26, %f25, %f40;
$L__BB1_9:
	setp.gt.u32 	%p8, %r4, 299;
	mul.wide.u32 	%rd19, %r2, 2;
	add.s64 	%rd2, %rd12, %rd19;
	cvt.u64.u32 	%rd21, %r4;
	add.s64 	%rd3, %rd2, %rd21;
	@%p8 bra 	$L__BB1_11;
	ld.const.u8 	%rs4, [%rd3];
	cvt.rn.f32.u16 	%f27, %rs4;
	ld.shared.f32 	%f28, [_ZZ27convolution_constant_memoryPfPhE4mask+12];
	fma.rn.f32 	%f40, %f28, %f27, %f40;
$L__BB1_11:
	setp.gt.u32 	%p9, %r1, 299;
	cvt.u64.u32 	%rd22, %r1;
	add.s64 	%rd4, %rd2, %rd22;
	@%p9 bra 	$L__BB1_13;
	ld.const.u8 	%rs5, [%rd4];
	cvt.rn.f32.u16 	%f29, %rs5;
	ld.shared.f32 	%f30, [_ZZ27convolution_constant_memoryPfPhE4mask+16];
	fma.rn.f32 	%f40, %f30, %f29, %f40;
$L__BB1_13:
	setp.gt.u32 	%p10, %r6, 299;
	cvt.u64.u32 	%rd23, %r6;
	add.s64 	%rd5, %rd2, %rd23;
	@%p10 bra 	$L__BB1_15;
	ld.const.u8 	%rs6, [%rd5];
	cvt.rn.f32.u16 	%f31, %rs6;
	ld.shared.f32 	%f32, [_ZZ27convolution_constant_memoryPfPhE4mask+20];
	fma.rn.f32 	%f40, %f32, %f31, %f40;
$L__BB1_15:
	setp.gt.u32 	%p11, %r4, 299;
	setp.gt.u32 	%p12, %r2, 298;
	or.pred  	%p13, %p12, %p11;
	@%p13 bra 	$L__BB1_17;
	ld.const.u8 	%rs7, [%rd3+2];
	cvt.rn.f32.u16 	%f33, %rs7;
	ld.shared.f32 	%f34, [_ZZ27convolution_constant_memoryPfPhE4mask+24];
	fma.rn.f32 	%f40, %f34, %f33, %f40;
$L__BB1_17:
	setp.gt.u32 	%p14, %r2, 298;
	setp.gt.u32 	%p15, %r1, 299;
	or.pred  	%p16, %p14, %p15;
	@%p16 bra 	$L__BB1_19;
	ld.const.u8 	%rs8, [%rd4+2];
	cvt.rn.f32.u16 	%f35, %rs8;
	ld.shared.f32 	%f36, [_ZZ27convolution_constant_memoryPfPhE4mask+28];
	fma.rn.f32 	%f40, %f36, %f35, %f40;
$L__BB1_19:
	setp.gt.u32 	%p17, %r2, 298;
	setp.gt.u32 	%p18, %r6, 299;
	or.pred  	%p19, %p17, %p18;
	@%p19 bra 	$L__BB1_21;
	ld.const.u8 	%rs9, [%rd5+2];
	cvt.rn.f32.u16 	%f37, %rs9;
	ld.shared.f32 	%f38, [_ZZ27convolution_constant_memoryPfPhE4mask+32];
	fma.rn.f32 	%f40, %f38, %f37, %f40;
$L__BB1_21:
	cvt.rzi.u32.f32 	%r20, %f40;
	mad.lo.s32 	%r21, %r2, 300, %r1;
	cvt.s64.s32 	%rd24, %r21;
	cvta.to.global.u64 	%rd25, %rd7;
	add.s64 	%rd26, %rd25, %rd24;
	st.global.u8 	[%rd26], %r20;
$L__BB1_22:
	ret;

}
	// .globl	_Z25convolution_shared_memoryPfPhS0_
.visible .entry _Z25convolution_shared_memoryPfPhS0_(
	.param .u64 .ptr .align 1 _Z25convolution_shared_memoryPfPhS0__param_0,
	.param .u64 .ptr .align 1 _Z25convolution_shared_memoryPfPhS0__param_1,
	.param .u64 .ptr .align 1 _Z25convolution_shared_memoryPfPhS0__param_2
)
{
	.reg .pred 	%p<62>;
	.reg .b16 	%rs<19>;
	.reg .b32 	%r<30>;
	.reg .b32 	%f<48>;
	.reg .b64 	%rd<19>;
	// demoted variable
	.shared .align 4 .b8 _ZZ25convolution_shared_memoryPfPhS0_E4mask[36];
	// demoted variable
	.shared .align 1 .b8 _ZZ25convolution_shared_memoryPfPhS0_E5d_img[324];
	ld.param.u64 	%rd3, [_Z25convolution_shared_memoryPfPhS0__param_0];
	ld.param.u64 	%rd5, [_Z25convolution_shared_memoryPfPhS0__param_1];
	ld.param.u64 	%rd4, [_Z25convolution_shared_memoryPfPhS0__param_2];
	cvta.to.global.u64 	%rd1, %rd5;
	mov.u32 	%r1, %tid.x;
	mov.u32 	%r11, %ctaid.x;
	mov.u32 	%r12, %ntid.x;
	mad.lo.s32 	%r2, %r11, %r12, %r1;
	mov.u32 	%r3, %tid.y;
	mov.u32 	%r13, %ctaid.y;
	mov.u32 	%r14, %ntid.y;
	mad.lo.s32 	%r15, %r13, %r14, %r3;
	shl.b32 	%r16, %r3, 4;
	add.s32 	%r5, %r16, %r1;
	setp.lt.s32 	%p2, %r2, 300;
	setp.lt.u32 	%p3, %r15, 300;
	and.pred  	%p1, %p2, %p3;
	mov.u32 	%r17, _ZZ25convolution_shared_memoryPfPhS0_E5d_img;
	mad.lo.s32 	%r6, %r3, 18, %r17;
	not.pred 	%p4, %p1;
	@%p4 bra 	$L__BB2_17;
	mad.lo.s32 	%r7, %r15, 300, %r2;
	cvt.s64.s32 	%rd6, %r7;
	add.s64 	%rd2, %rd1, %rd6;
	ld.global.u8 	%rs1, [%rd2];
	add.s32 	%r8, %r6, 18;
	add.s32 	%r9, %r8, %r1;
	st.shared.u8 	[%r9+1], %rs1;
	setp.eq.s32 	%p5, %r15, 0;
	setp.ne.s32 	%p6, %r3, 0;
	or.pred  	%p7, %p6, %p5;
	@%p7 bra 	$L__BB2_3;
	ld.global.u8 	%rs2, [%rd2+-300];
	add.s32 	%r19, %r17, %r1;
	st.shared.u8 	[%r19+1], %rs2;
$L__BB2_3:
	setp.lt.u32 	%p8, %r3, 15;
	setp.gt.u32 	%p9, %r15, 298;
	or.pred  	%p10, %p8, %p9;
	@%p10 bra 	$L__BB2_5;
	ld.global.u8 	%rs3, [%rd2+300];
	st.shared.u8 	[%r9+19], %rs3;
$L__BB2_5:
	setp.ne.s32 	%p11, %r1, 0;
	setp.lt.s32 	%p12, %r2, 1;
	or.pred  	%p13, %p11, %p12;
	@%p13 bra 	$L__BB2_7;
	add.s32 	%r20, %r7, -1;
	cvt.u64.u32 	%rd7, %r20;
	add.s64 	%rd8, %rd1, %rd7;
	ld.global.u8 	%rs4, [%rd8];
	st.shared.u8 	[%r8], %rs4;
$L__BB2_7:
	setp.lt.u32 	%p14, %r1, 15;
	setp.gt.s32 	%p15, %r2, 298;
	or.pred  	%p16, %p14, %p15;
	@%p16 bra 	$L__BB2_9;
	ld.global.u8 	%rs5, [%rd2+1];
	st.shared.u8 	[%r9+2], %rs5;
$L__BB2_9:
	setp.gt.s32 	%p17, %r2, 298;
	setp.gt.u32 	%p18, %r15, 298;
	setp.ne.s32 	%p19, %r1, 15;
	setp.ne.s32 	%p20, %r3, 15;
	or.pred  	%p21, %p19, %p20;
	or.pred  	%p22, %p21, %p18;
	or.pred  	%p23, %p17, %p22;
	@%p23 bra 	$L__BB2_11;
	ld.global.u8 	%rs6, [%rd2+301];
	st.shared.u8 	[_ZZ25convolution_shared_memoryPfPhS0_E5d_img+323], %rs6;
$L__BB2_11:
	setp.lt.s32 	%p24, %r2, 1;
	setp.eq.s32 	%p25, %r15, 0;
	or.b32  	%r21, %r1, %r3;
	setp.ne.s32 	%p26, %r21, 0;
	or.pred  	%p27, %p26, %p25;
	or.pred  	%p28, %p24, %p27;
	@%p28 bra 	$L__BB2_13;
	add.s32 	%r22, %r7, -301;
	cvt.u64.u32 	%rd9, %r22;
	add.s64 	%rd10, %rd1, %rd9;
	ld.global.u8 	%rs7, [%rd10];
	st.shared.u8 	[%r9+-18], %rs7;
$L__BB2_13:
	setp.ne.s32 	%p29, %r3, 15;
	setp.lt.s32 	%p30, %r2, 1;
	setp.ne.s32 	%p31, %r1, 0;
	setp.gt.u32 	%p32, %r15, 298;
	or.pred  	%p33, %p31, %p29;
	or.pred  	%p34, %p33, %p32;
	or.pred  	%p35, %p30, %p34;
	@%p35 bra 	$L__BB2_15;
	cvt.u64.u32 	%rd11, %r7;
	add.s64 	%rd12, %rd1, %rd11;
	ld.global.u8 	%rs8, [%rd12+299];
	st.shared.u8 	[_ZZ25convolution_shared_memoryPfPhS0_E5d_img+306], %rs8;
$L__BB2_15:
	setp.ne.s32 	%p36, %r1, 15;
	setp.gt.s32 	%p37, %r2, 298;
	setp.ne.s32 	%p38, %r3, 0;
	setp.eq.s32 	%p39, %r15, 0;
	or.pred  	%p40, %p36, %p38;
	or.pred  	%p41, %p40, %p39;
	or.pred  	%p42, %p37, %p41;
	@%p42 bra 	$L__BB2_17;
	ld.global.u8 	%rs9, [%rd2+-299];
	st.shared.u8 	[_ZZ25convolution_shared_memoryPfPhS0_E5d_img+17], %rs9;
$L__BB2_17:
	setp.gt.u32 	%p43, %r5, 8;
	@%p43 bra 	$L__BB2_19;
	cvta.to.global.u64 	%rd13, %rd3;
	mul.wide.u32 	%rd14, %r5, 4;
	add.s64 	%rd15, %rd13, %rd14;
	ld.global.f32 	%f19, [%rd15];
	shl.b32 	%r23, %r5, 2;
	mov.u32 	%r24, _ZZ25convolution_shared_memoryPfPhS0_E4mask;
	add.s32 	%r25, %r24, %r23;
	st.shared.f32 	[%r25], %f19;
$L__BB2_19:
	bar.sync 	0;
	@%p4 bra 	$L__BB2_39;
	setp.gt.u32 	%p45, %r1, 299;
	add.s32 	%r10, %r6, %r1;
	mov.f32 	%f40, 0f00000000;
	@%p45 bra 	$L__BB2_22;
	ld.shared.u8 	%rs10, [%r10];
	cvt.rn.f32.u16 	%f21, %rs10;
	ld.shared.f32 	%f22, [_ZZ25convolution_shared_memoryPfPhS0_E4mask];
	fma.rn.f32 	%f40, %f22, %f21, 0f00000000;
$L__BB2_22:
	setp.gt.u32 	%p46, %r1, 298;
	@%p46 bra 	$L__BB2_24;
	ld.shared.u8 	%rs11, [%r10+1];
	cvt.rn.f32.u16 	%f23, %rs11;
	ld.shared.f32 	%f24, [_ZZ25convolution_shared_memoryPfPhS0_E4mask+4];
	fma.rn.f32 	%f40, %f24, %f23, %f40;
$L__BB2_24:
	setp.gt.u32 	%p47, %r1, 297;
	@%p47 bra 	$L__BB2_26;
	ld.shared.u8 	%rs12, [%r10+2];
	cvt.rn.f32.u16 	%f25, %rs12;
	ld.shared.f32 	%f26, [_ZZ25convolution_shared_memoryPfPhS0_E4mask+8];
	fma.rn.f32 	%f40, %f26, %f25, %f40;
$L__BB2_26:
	setp.gt.u32 	%p48, %r1, 299;
	setp.gt.u32 	%p49, %r3, 298;
	or.pred  	%p50, %p49, %p48;
	@%p50 bra 	$L__BB2_28;
	ld.shared.u8 	%rs13, [%r10+18];
	cvt.rn.f32.u16 	%f27, %rs13;
	ld.shared.f32 	%f28, [_ZZ25convolution_shared_memoryPfPhS0_E4mask+12];
	fma.rn.f32 	%f40, %f28, %f27, %f40;
$L__BB2_28:
	max.u32 	%r26, %r3, %r1;
	setp.gt.u32 	%p51, %r26, 298;
	@%p51 bra 	$L__BB2_30;
	ld.shared.u8 	%rs14, [%r10+19];
	cvt.rn.f32.u16 	%f29, %rs14;
	ld.shared.f32 	%f30, [_ZZ25convolution_shared_memoryPfPhS0_E4mask+16];
	fma.rn.f32 	%f40, %f30, %f29, %f40;
$L__BB2_30:
	setp.gt.u32 	%p52, %r3, 298;
	setp.gt.u32 	%p53, %r1, 297;
	or.pred  	%p54, %p52, %p53;
	@%p54 bra 	$L__BB2_32;
	ld.shared.u8 	%rs15, [%r10+20];
	cvt.rn.f32.u16 	%f31, %rs15;
	ld.shared.f32 	%f32, [_ZZ25convolution_shared_memoryPfPhS0_E4mask+20];
	fma.rn.f32 	%f40, %f32, %f31, %f40;
$L__BB2_32:
	setp.gt.u32 	%p55, %r1, 299;
	setp.gt.u32 	%p56, %r3, 297;
	or.pred  	%p57, %p56, %p55;
	@%p57 bra 	$L__BB2_34;
	ld.shared.u8 	%rs16, [%r10+36];
	cvt.rn.f32.u16 	%f33, %rs16;
	ld.shared.f32 	%f34, [_ZZ25convolution_shared_memoryPfPhS0_E4mask+24];
	fma.rn.f32 	%f40, %f34, %f33, %f40;
$L__BB2_34:
	setp.gt.u32 	%p58, %r3, 297;
	setp.gt.u32 	%p59, %r1, 298;
	or.pred  	%p60, %p58, %p59;
	@%p60 bra 	$L__BB2_36;
	ld.shared.u8 	%rs17, [%r10+37];
	cvt.rn.f32.u16 	%f35, %rs17;
	ld.shared.f32 	%f36, [_ZZ25convolution_shared_memoryPfPhS0_E4mask+28];
	fma.rn.f32 	%f40, %f36, %f35, %f40;
$L__BB2_36:
	setp.gt.u32 	%p61, %r26, 297;
	@%p61 bra 	$L__BB2_38;
	ld.shared.u8 	%rs18, [%r10+38];
	cvt.rn.f32.u16 	%f37, %rs18;
	ld.shared.f32 	%f38, [_ZZ25convolution_shared_memoryPfPhS0_E4mask+32];
	fma.rn.f32 	%f40, %f38, %f37, %f40;
$L__BB2_38:
	cvt.rzi.u32.f32 	%r28, %f40;
	mad.lo.s32 	%r29, %r15, 300, %r2;
	cvt.s64.s32 	%rd16, %r29;
	cvta.to.global.u64 	%rd17, %rd4;
	add.s64 	%rd18, %rd17, %rd16;
	st.global.u8 	[%rd18], %r28;
$L__BB2_39:
	ret;

}


// ===== COMPILED SASS (sm_100) =====

	.target	sm_100

	.elftype	@"ET_EXEC"


//--------------------- .note.nv.tkinfo           --------------------------
	.section	.note.nv.tkinfo,"",@"SHT_NOTE"
	.sectionflags	@"SHF_NOTE_NV_TKINFO"
	.tkinfo
        /*0018*/ 	.word	0x00000002
        /*0030*/ 	.string	""
        /*0030*/ 	.string	"ptxas"
        /*0030*/ 	.string	"Cuda compilation tools, release 13.0, V13.0.88"
        /*0030*/ 	.string	"Build cuda_13.0.r13.0/compiler.36424714_0"
        /*0030*/ 	.string	"-arch sm_100 -m 64 "



//--------------------- .note.nv.cuinfo           --------------------------
	.section	.note.nv.cuinfo,"",@"SHT_NOTE"
	.sectionflags	@"SHF_NOTE_NV_CUINFO"
        /*0018*/ 	.short	0x0002
        /*001a*/ 	.short	0x0064
        /*001c*/ 	.short	0x0082
	.zero		2


//--------------------- .nv.info                  --------------------------
	.section	.nv.info,"",@"SHT_CUDA_INFO"
	.align	4


	//----- nvinfo : EIATTR_REGCOUNT
	.align		4
        /*0000*/ 	.byte	0x04, 0x2f
        /*0002*/ 	.short	(.L_2 - .L_1)
	.align		4
.L_1:
        /*0004*/ 	.word	index@(_Z16convolution_basePfPhS0_)
        /*0008*/ 	.word	0x00000020


	//----- nvinfo : EIATTR_FRAME_SIZE
	.align		4
.L_2:
        /*000c*/ 	.byte	0x04, 0x11
        /*000e*/ 	.short	(.L_4 - .L_3)
	.align		4
.L_3:
        /*0010*/ 	.word	index@(_Z16convolution_basePfPhS0_)
        /*0014*/ 	.word	0x00000000


	//----- nvinfo : EIATTR_REGCOUNT
	.align		4
.L_4:
        /*0018*/ 	.byte	0x04, 0x2f
        /*001a*/ 	.short	(.L_6 - .L_5)
	.align		4
.L_5:
        /*001c*/ 	.word	index@(_Z27convolution_constant_memoryPfPh)
        /*0020*/ 	.word	0x0000001b


	//----- nvinfo : EIATTR_FRAME_SIZE
	.align		4
.L_6:
        /*0024*/ 	.byte	0x04, 0x11
        /*0026*/ 	.short	(.L_8 - .L_7)
	.align		4
.L_7:
        /*0028*/ 	.word	index@(_Z27convolution_constant_memoryPfPh)
        /*002c*/ 	.word	0x00000000


	//----- nvinfo : EIATTR_REGCOUNT
	.align		4
.L_8:
        /*0030*/ 	.byte	0x04, 0x2f
        /*0032*/ 	.short	(.L_10 - .L_9)
	.align		4
.L_9:
        /*0034*/ 	.word	index@(_Z25convolution_shared_memoryPfPhS0_)
        /*0038*/ 	.word	0x00000018


	//----- nvinfo : EIATTR_FRAME_SIZE
	.align		4
.L_10:
        /*003c*/ 	.byte	0x04, 0x11
        /*003e*/ 	.short	(.L_12 - .L_11)
	.align		4
.L_11:
        /*0040*/ 	.word	index@(_Z25convolution_shared_memoryPfPhS0_)
        /*0044*/ 	.word	0x00000000


	//----- nvinfo : EIATTR_MIN_STACK_SIZE
	.align		4
.L_12:
        /*0048*/ 	.byte	0x04, 0x12
        /*004a*/ 	.short	(.L_14 - .L_13)
	.align		4
.L_13:
        /*004c*/ 	.word	index@(_Z25convolution_shared_memoryPfPhS0_)
        /*0050*/ 	.word	0x00000000


	//----- nvinfo : EIATTR_MIN_STACK_SIZE
	.align		4
.L_14:
        /*0054*/ 	.byte	0x04, 0x12
        /*0056*/ 	.short	(.L_16 - .L_15)
	.align		4
.L_15:
        /*0058*/ 	.word	index@(_Z27convolution_constant_memoryPfPh)
        /*005c*/ 	.word	0x00000000


	//----- nvinfo : EIATTR_MIN_STACK_SIZE
	.align		4
.L_16:
        /*0060*/ 	.byte	0x04, 0x12
        /*0062*/ 	.short	(.L_18 - .L_17)
	.align		4
.L_17:
        /*0064*/ 	.word	index@(_Z16convolution_basePfPhS0_)
        /*0068*/ 	.word	0x00000000
.L_18:


//--------------------- .nv.compat                --------------------------
	.section	.nv.compat,"",@"SHT_CUDA_COMPAT_INFO"
	.align	4
        /*0000*/ 	.byte	0x02, 0x09, 0x00, 0x00, 0x02, 0x02, 0x01, 0x00, 0x02, 0x05, 0x05, 0x00, 0x03, 0x07, 0x01, 0x01
        /*0010*/ 	.byte	0x02, 0x03, 0x00, 0x00, 0x02, 0x06, 0x01, 0x00, 0x04, 0x0b, 0x08, 0x00, 0x09, 0x00, 0x00, 0x00
        /*0020*/ 	.byte	0x00, 0x00, 0x00, 0x00


//--------------------- .nv.info._Z25convolution_shared_memoryPfPhS0_ --------------------------
	.section	.nv.info._Z25convolution_shared_memoryPfPhS0_,"",@"SHT_CUDA_INFO"
	.sectionflags	@""
	.align	4


	//----- nvinfo : EIATTR_CUDA_API_VERSION
	.align		4
        /*0000*/ 	.byte	0x04, 0x37
        /*0002*/ 	.short	(.L_20 - .L_19)
.L_19:
        /*0004*/ 	.word	0x00000082


	//----- nvinfo : EIATTR_KPARAM_INFO
	.align		4
.L_20:
        /*0008*/ 	.byte	0x04, 0x17
        /*000a*/ 	.short	(.L_22 - .L_21)
.L_21:
        /*000c*/ 	.word	0x00000000
        /*0010*/ 	.short	0x0002
        /*0012*/ 	.short	0x0010
        /*0014*/ 	.byte	0x00, 0xf5, 0x21, 0x00


	//----- nvinfo : EIATTR_KPARAM_INFO
	.align		4
.L_22:
        /*0018*/ 	.byte	0x04, 0x17
        /*001a*/ 	.short	(.L_24 - .L_23)
.L_23:
        /*001c*/ 	.word	0x00000000
        /*0020*/ 	.short	0x0001
        /*0022*/ 	.short	0x0008
        /*0024*/ 	.byte	0x00, 0xf5, 0x21, 0x00


	//----- nvinfo : EIATTR_KPARAM_INFO
	.align		4
.L_24:
        /*0028*/ 	.byte	0x04, 0x17
        /*002a*/ 	.short	(.L_26 - .L_25)
.L_25:
        /*002c*/ 	.word	0x00000000
        /*0030*/ 	.short	0x0000
        /*0032*/ 	.short	0x0000
        /*0034*/ 	.byte	0x00, 0xf5, 0x21, 0x00


	//----- nvinfo : EIATTR_SPARSE_MMA_MASK
	.align		4
.L_26:
        /*0038*/ 	.byte	0x03, 0x50
        /*003a*/ 	.short	0x0000


	//----- nvinfo : EIATTR_MAXREG_COUNT
	.align		4
        /*003c*/ 	.byte	0x03, 0x1b
        /*003e*/ 	.short	0x00ff


	//----- nvinfo : EIATTR_NUM_BARRIERS
	.align		4
        /*0040*/ 	.byte	0x02, 0x4c
        /*0042*/ 	.byte	0x01
	.zero		1


	//----- nvinfo : EIATTR_MERCURY_ISA_VERSION
	.align		4
        /*0044*/ 	.byte	0x03, 0x5f
        /*0046*/ 	.short	0x0101


	//----- nvinfo : EIATTR_VRC_CTA_INIT_COUNT
	.align		4
        /*0048*/ 	.byte	0x02, 0x4a
	.zero		1
	.zero		1


	//----- nvinfo : EIATTR_EXIT_INSTR_OFFSETS
	.align		4
        /*004c*/ 	.byte	0x04, 0x1c
        /*004e*/ 	.short	(.L_28 - .L_27)


	//   ....[0]....
.L_27:
        /*0050*/ 	.word	0x00000590


	//   ....[1]....
        /*0054*/ 	.word	0x00000990


	//----- nvinfo : EIATTR_CRS_STACK_SIZE
	.align		4
.L_28:
        /*0058*/ 	.byte	0x04, 0x1e
        /*005a*/ 	.short	(.L_30 - .L_29)
.L_29:
        /*005c*/ 	.word	0x00000000


	//----- nvinfo : EIATTR_CBANK_PARAM_SIZE
	.align		4
.L_30:
        /*0060*/ 	.byte	0x03, 0x19
        /*0062*/ 	.short	0x0018


	//----- nvinfo : EIATTR_PARAM_CBANK
	.align		4
        /*0064*/ 	.byte	0x04, 0x0a
        /*0066*/ 	.short	(.L_32 - .L_31)
	.align		4
.L_31:
        /*0068*/ 	.word	index@(.nv.constant0._Z25convolution_shared_memoryPfPhS0_)
        /*006c*/ 	.short	0x0380
        /*006e*/ 	.short	0x0018


	//----- nvinfo : EIATTR_SW_WAR
	.align		4
.L_32:
        /*0070*/ 	.byte	0x04, 0x36
        /*0072*/ 	.short	(.L_34 - .L_33)
.L_33:
        /*0074*/ 	.word	0x00000008
.L_34:


//--------------------- .nv.info._Z27convolution_constant_memoryPfPh --------------------------
	.section	.nv.info._Z27convolution_constant_memoryPfPh,"",@"SHT_CUDA_INFO"
	.sectionflags	@""
	.align	4


	//----- nvinfo : EIATTR_CUDA_API_VERSION
	.align		4
        /*0000*/ 	.byte	0x04, 0x37
        /*0002*/ 	.short	(.L_36 - .L_35)
.L_35:
        /*0004*/ 	.word	0x00000082


	//----- nvinfo : EIATTR_KPARAM_INFO
	.align		4
.L_36:
        /*0008*/ 	.byte	0x04, 0x17
        /*000a*/ 	.short	(.L_38 - .L_37)
.L_37:
        /*000c*/ 	.word	0x00000000
        /*0010*/ 	.short	0x0001
        /*0012*/ 	.short	0x0008
        /*0014*/ 	.byte	0x00, 0xf5, 0x21, 0x00


	//----- nvinfo : EIATTR_KPARAM_INFO
	.align		4
.L_38:
        /*0018*/ 	.byte	0x04, 0x17
        /*001a*/ 	.short	(.L_40 - .L_39)
.L_39:
        /*001c*/ 	.word	0x00000000
        /*0020*/ 	.short	0x0000
        /*0022*/ 	.short	0x0000
        /*0024*/ 	.byte	0x00, 0xf5, 0x21, 0x00


	//----- nvinfo : EIATTR_SPARSE_MMA_MASK
	.align		4
.L_40:
        /*0028*/ 	.byte	0x03, 0x50
        /*002a*/ 	.short	0x0000


	//----- nvinfo : EIATTR_MAXREG_COUNT
	.align		4
        /*002c*/ 	.byte	0x03, 0x1b
        /*002e*/ 	.short	0x00ff


	//----- nvinfo : EIATTR_NUM_BARRIERS
	.align		4
        /*0030*/ 	.byte	0x02, 0x4c
        /*0032*/ 	.byte	0x01
	.zero		1


	//----- nvinfo : EIATTR_MERCURY_ISA_VERSION
	.align		4
        /*0034*/ 	.byte	0x03, 0x5f
        /*0036*/ 	.short	0x0101


	//----- nvinfo : EIATTR_VRC_CTA_INIT_COUNT
	.align		4
        /*0038*/ 	.byte	0x02, 0x4a
	.zero		1
	.zero		1


	//----- nvinfo : EIATTR_EXIT_INSTR_OFFSETS
	.align		4
        /*003c*/ 	.byte	0x04, 0x1c
        /*003e*/ 	.short	(.L_42 - .L_41)


	//   ....[0]....
.L_41:
        /*0040*/ 	.word	0x00000170


	//   ....[1]....
        /*0044*/ 	.word	0x00000730


	//----- nvinfo : EIATTR_CBANK_PARAM_SIZE
	.align		4
.L_42:
        /*0048*/ 	.byte	0x03, 0x19
        /*004a*/ 	.short	0x0010


	//----- nvinfo : EIATTR_PARAM_CBANK
	.align		4
        /*004c*/ 	.byte	0x04, 0x0a
        /*004e*/ 	.short	(.L_44 - .L_43)
	.align		4
.L_43:
        /*0050*/ 	.word	index@(.nv.constant0._Z27convolution_constant_memoryPfPh)
        /*0054*/ 	.short	0x0380
        /*0056*/ 	.short	0x0010


	//----- nvinfo : EIATTR_SW_WAR
	.align		4
.L_44:
        /*0058*/ 	.byte	0x04, 0x36
        /*005a*/ 	.short	(.L_46 - .L_45)
.L_45:
        /*005c*/ 	.word	0x00000008
.L_46:


//--------------------- .nv.info._Z16convolution_basePfPhS0_ --------------------------
	.section	.nv.info._Z16convolution_basePfPhS0_,"",@"SHT_CUDA_INFO"
	.sectionflags	@""
	.align	4


	//----- nvinfo : EIATTR_CUDA_API_VERSION
	.align		4
        /*0000*/ 	.byte	0x04, 0x37
        /*0002*/ 	.short	(.L_48 - .L_47)
.L_47:
        /*0004*/ 	.word	0x00000082


	//----- nvinfo : EIATTR_KPARAM_INFO
	.align		4
.L_48:
        /*0008*/ 	.byte	0x04, 0x17
        /*000a*/ 	.short	(.L_50 - .L_49)
.L_49:
        /*000c*/ 	.word	0x00000000
        /*0010*/ 	.short	0x0002
        /*0012*/ 	.short	0x0010
        /*0014*/ 	.byte	0x00, 0xf5, 0x21, 0x00


	//----- nvinfo : EIATTR_KPARAM_INFO
	.align		4
.L_50:
        /*0018*/ 	.byte	0x04, 0x17
        /*001a*/ 	.short	(.L_52 - .L_51)
.L_51:
        /*001c*/ 	.word	0x00000000
        /*0020*/ 	.short	0x0001
        /*0022*/ 	.short	0x0008
        /*0024*/ 	.byte	0x00, 0xf5, 0x21, 0x00


	//----- nvinfo : EIATTR_KPARAM_INFO
	.align		4
.L_52:
        /*0028*/ 	.byte	0x04, 0x17
        /*002a*/ 	.short	(.L_54 - .L_53)
.L_53:
        /*002c*/ 	.word	0x00000000
        /*0030*/ 	.short	0x0000
        /*0032*/ 	.short	0x0000
        /*0034*/ 	.byte	0x00, 0xf5, 0x21, 0x00


	//----- nvinfo : EIATTR_SPARSE_MMA_MASK
	.align		4
.L_54:
        /*0038*/ 	.byte	0x03, 0x50
        /*003a*/ 	.short	0x0000


	//----- nvinfo : EIATTR_MAXREG_COUNT
	.align		4
        /*003c*/ 	.byte	0x03, 0x1b
        /*003e*/ 	.short	0x00ff


	//----- nvinfo : EIATTR_MERCURY_ISA_VERSION
	.align		4
        /*0040*/ 	.byte	0x03, 0x5f
        /*0042*/ 	.short	0x0101


	//----- nvinfo : EIATTR_VRC_CTA_INIT_COUNT
	.align		4
        /*0044*/ 	.byte	0x02, 0x4a
	.zero		1
	.zero		1


	//----- nvinfo : EIATTR_EXIT_INSTR_OFFSETS
	.align		4
        /*0048*/ 	.byte	0x04, 0x1c
        /*004a*/ 	.short	(.L_56 - .L_55)


	//   ....[0]....
.L_55:
        /*004c*/ 	.word	0x000000b0


	//   ....[1]....
        /*0050*/ 	.word	0x00000750


	//----- nvinfo : EIATTR_CBANK_PARAM_SIZE
	.align		4
.L_56:
        /*0054*/ 	.byte	0x03, 0x19
        /*0056*/ 	.short	0x0018


	//----- nvinfo : EIATTR_PARAM_CBANK
	.align		4
        /*0058*/ 	.byte	0x04, 0x0a
        /*005a*/ 	.short	(.L_58 - .L_57)
	.align		4
.L_57:
        /*005c*/ 	.word	index@(.nv.constant0._Z16convolution_basePfPhS0_)
        /*0060*/ 	.short	0x0380
        /*0062*/ 	.short	0x0018


	//----- nvinfo : EIATTR_SW_WAR
	.align		4
.L_58:
        /*0064*/ 	.byte	0x04, 0x36
        /*0066*/ 	.short	(.L_60 - .L_59)
.L_59:
        /*0068*/ 	.word	0x00000008
.L_60:


//--------------------- .nv.callgraph             --------------------------
	.section	.nv.callgraph,"",@"SHT_CUDA_CALLGRAPH"
	.align	4
	.sectionentsize	8
	.align		4
        /*0000*/ 	.word	0x00000000
	.align		4
        /*0004*/ 	.word	0xffffffff
	.align		4
        /*0008*/ 	.word	0x00000000
	.align		4
        /*000c*/ 	.word	0xfffffffe
	.align		4
        /*0010*/ 	.word	0x00000000
	.align		4
        /*0014*/ 	.word	0xfffffffd
	.align		4
        /*0018*/ 	.word	0x00000000
	.align		4
        /*001c*/ 	.word	0xfffffffc


//--------------------- .nv.constant3             --------------------------
	.section	.nv.constant3,"a",@progbits
.nv.constant3:
	.type		d_image,@object
	.size		d_image,(.L_0 - d_image)
d_image:
	.zero		600
.L_0:


//--------------------- .text._Z25convolution_shared_memoryPfPhS0_ --------------------------
	.section	.text._Z25convolution_shared_memoryPfPhS0_,"ax",@progbits
	.align	128
        .global         _Z25convolution_shared_memoryPfPhS0_
        .type           _Z25convolution_shared_memoryPfPhS0_,@function
        .size           _Z25convolution_shared_memoryPfPhS0_,(.L_x_7 - _Z25convolution_shared_memoryPfPhS0_)
        .other          _Z25convolution_shared_memoryPfPhS0_,@"STO_CUDA_ENTRY STV_DEFAULT"
_Z25convolution_shared_memoryPfPhS0_:
.text._Z25convolution_shared_memoryPfPhS0_:
[----:B------:R-:W-:Y:S01]  /*0000*/  LDC R1, c[0x0][0x37c] ;  /* 0x0000df00ff017b82 */ /* 0x000fe20000000800 */
[----:B------:R-:W0:Y:S07]  /*0010*/  S2R R8, SR_TID.Y ;  /* 0x0000000000087919 */ /* 0x000e2e0000002200 */
[----:B------:R-:W1:Y:S01]  /*0020*/  LDC R4, c[0x0][0x360] ;  /* 0x0000d800ff047b82 */ /* 0x000e620000000800 */
[----:B------:R-:W-:Y:S01]  /*0030*/  MOV R5, 0x400 ;  /* 0x0000040000057802 */ /* 0x000fe20000000f00 */
[----:B------:R-:W-:Y:S01]  /*0040*/  BSSY.RECONVERGENT B0, `(.L_x_0) ;  /* 0x000004a000007945 */ /* 0x000fe20003800200 */
[----:B------:R-:W0:Y:S03]  /*0050*/  S2R R9, SR_TID.X ;  /* 0x0000000000097919 */ /* 0x000e260000002100 */
[----:B------:R-:W-:Y:S01]  /*0060*/  VIADD R7, R5, 0x24 ;  /* 0x0000002405077836 */ /* 0x000fe20000000000 */
[----:B------:R-:W2:Y:S01]  /*0070*/  S2R R2, SR_CgaCtaId ;  /* 0x0000000000027919 */ /* 0x000ea20000008800 */
[----:B------:R-:W3:Y:S08]  /*0080*/  S2UR UR5, SR_CTAID.Y ;  /* 0x00000000000579c3 */ /* 0x000ef00000002600 */
[----:B------:R-:W3:Y:S08]  /*0090*/  LDC R3, c[0x0][0x364] ;  /* 0x0000d900ff037b82 */ /* 0x000ef00000000800 */
[----:B------:R-:W1:Y:S01]  /*00a0*/  S2UR UR4, SR_CTAID.X ;  /* 0x00000000000479c3 */ /* 0x000e620000002500 */
[----:B0-----:R-:W-:Y:S01]  /*00b0*/  IMAD R0, R8, 0x10, R9 ;  /* 0x0000001008007824 */ /* 0x001fe200078e0209 */
[----:B--2---:R-:W-:Y:S01]  /*00c0*/  LEA R14, R2, R7, 0x18 ;  /* 0x00000007020e7211 */ /* 0x004fe200078ec0ff */
[----:B---3--:R-:W-:-:S03]  /*00d0*/  IMAD R3, R3, UR5, R8 ;  /* 0x0000000503037c24 */ /* 0x008fc6000f8e0208 */
[----:B------:R-:W-:Y:S01]  /*00e0*/  ISETP.GT.U32.AND P6, PT, R0, 0x8, PT ;  /* 0x000000080000780c */ /* 0x000fe20003fc4070 */
[----:B------:R-:W-:Y:S01]  /*00f0*/  IMAD R12, R8, 0x12, R14 ;  /* 0x00000012080c7824 */ /* 0x000fe200078e020e */
[----:B------:R-:W-:Y:S01]  /*0100*/  ISETP.GE.U32.AND P0, PT, R3, 0x12c, PT ;  /* 0x0000012c0300780c */ /* 0x000fe20003f06070 */
[----:B-1----:R-:W-:Y:S01]  /*0110*/  IMAD R4, R4, UR4, R9 ;  /* 0x0000000404047c24 */ /* 0x002fe2000f8e0209 */
[----:B------:R-:W0:Y:S04]  /*0120*/  LDCU.64 UR4, c[0x0][0x358] ;  /* 0x00006b00ff0477ac */ /* 0x000e280008000a00 */
[----:B------:R-:W-:-:S13]  /*0130*/  ISETP.LT.AND P0, PT, R4, 0x12c, !P0 ;  /* 0x0000012c0400780c */ /* 0x000fda0004701270 */
[----:B------:R-:W-:Y:S05]  /*0140*/  @!P0 BRA `(.L_x_1) ;  /* 0x0000000000e48947 */ /* 0x000fea0003800000 */
[----:B------:R-:W1:Y:S01]  /*0150*/  LDCU.64 UR6, c[0x0][0x388] ;  /* 0x00007100ff0677ac */ /* 0x000e620008000a00 */
[C---:B------:R-:W-:Y:S01]  /*0160*/  ISETP.NE.AND P4, PT, R3.reuse, RZ, PT ;  /* 0x000000ff0300720c */ /* 0x040fe20003f85270 */
[C---:B------:R-:W-:Y:S01]  /*0170*/  IMAD R15, R3.reuse, 0x12c, R4 ;  /* 0x0000012c030f7824 */ /* 0x040fe200078e0204 */
[----:B------:R-:W-:Y:S02]  /*0180*/  ISETP.GE.AND P3, PT, R4, 0x1, PT ;  /* 0x000000010400780c */ /* 0x000fe40003f66270 */
[----:B------:R-:W-:Y:S02]  /*0190*/  ISETP.GT.U32.AND P2, PT, R3, 0x12a, PT ;  /* 0x0000012a0300780c */ /* 0x000fe40003f44070 */
[C---:B------:R-:W-:Y:S02]  /*01a0*/  ISETP.NE.OR P4, PT, R8.reuse, RZ, !P4 ;  /* 0x000000ff0800720c */ /* 0x040fe40006785670 */
[----:B------:R-:W-:Y:S02]  /*01b0*/  ISETP.NE.OR P3, PT, R9, RZ, !P3 ;  /* 0x000000ff0900720c */ /* 0x000fe40005f65670 */
[----:B------:R-:W-:-:S02]  /*01c0*/  ISETP.LT.U32.OR P2, PT, R8, 0xf, P2 ;  /* 0x0000000f0800780c */ /* 0x000fc40001741470 */
[----:B-1----:R-:W-:-:S04]  /*01d0*/  IADD3 R6, P5, PT, R15, UR6, RZ ;  /* 0x000000060f067c10 */ /* 0x002fc8000ffbe0ff */
[----:B------:R-:W-:-:S05]  /*01e0*/  LEA.HI.X.SX32 R7, R15, UR7, 0x1, P5 ;  /* 0x000000070f077c11 */ /* 0x000fca000a8f0eff */
[----:B------:R-:W-:Y:S01]  /*01f0*/  @!P3 VIADD R10, R15, 0xffffffff ;  /* 0xffffffff0f0ab836 */ /* 0x000fe20000000000 */
[----:B0-----:R-:W2:Y:S04]  /*0200*/  LDG.E.U8 R16, desc[UR4][R6.64] ;  /* 0x0000000406107981 */ /* 0x001ea8000c1e1100 */
[----:B------:R-:W3:Y:S01]  /*0210*/  @!P4 LDG.E.U8 R17, desc[UR4][R6.64+-0x12c] ;  /* 0xfffed4040611c981 */ /* 0x000ee2000c1e1100 */
[----:B------:R-:W-:-:S03]  /*0220*/  @!P3 IADD3 R10, P1, PT, R10, UR6, RZ ;  /* 0x000000060a0abc10 */ /* 0x000fc6000ff3e0ff */
[----:B------:R-:W4:Y:S02]  /*0230*/  @!P2 LDG.E.U8 R20, desc[UR4][R6.64+0x12c] ;  /* 0x00012c040614a981 */ /* 0x000f24000c1e1100 */
[----:B------:R-:W-:-:S05]  /*0240*/  @!P3 IMAD.X R11, RZ, RZ, UR7, P1 ;  /* 0x00000007ff0bbe24 */ /* 0x000fca00088e06ff */
[----:B------:R-:W5:Y:S01]  /*0250*/  @!P3 LDG.E.U8 R19, desc[UR4][R10.64] ;  /* 0x000000040a13b981 */ /* 0x000f62000c1e1100 */
[----:B------:R-:W-:Y:S01]  /*0260*/  LOP3.LUT P1, RZ, R9, R8, RZ, 0xfc, !PT ;  /* 0x0000000809ff7212 */ /* 0x000fe2000782fcff */
[--C-:B------:R-:W-:Y:S02]  /*0270*/  IMAD.IADD R13, R12, 0x1, R9.reuse ;  /* 0x000000010c0d7824 */ /* 0x100fe400078e0209 */
[----:B------:R-:W-:Y:S01]  /*0280*/  @!P4 IMAD.IADD R18, R14, 0x1, R9 ;  /* 0x000000010e12c824 */ /* 0x000fe200078e0209 */
[----:B------:R-:W-:-:S04]  /*0290*/  ISETP.EQ.OR P1, PT, R3, RZ, P1 ;  /* 0x000000ff0300720c */ /* 0x000fc80000f22670 */
[----:B------:R-:W-:-:S13]  /*02a0*/  ISETP.LT.OR P1, PT, R4, 0x1, P1 ;  /* 0x000000010400780c */ /* 0x000fda0000f21670 */
[----:B------:R-:W-:Y:S01]  /*02b0*/  @!P1 VIADD R15, R15, 0xfffffed3 ;  /* 0xfffffed30f0f9836 */ /* 0x000fe20000000000 */
[----:B--2---:R-:W-:Y:S04]  /*02c0*/  STS.U8 [R13+0x13], R16 ;  /* 0x000013100d007388 */ /* 0x004fe80000000000 */
[----:B---3--:R0:W-:Y:S01]  /*02d0*/  @!P4 STS.U8 [R18+0x1], R17 ;  /* 0x000001111200c388 */ /* 0x0081e20000000000 */
[----:B------:R-:W-:-:S03]  /*02e0*/  ISETP.NE.AND P4, PT, R8, 0xf, PT ;  /* 0x0000000f0800780c */ /* 0x000fc60003f85270 */
[----:B----4-:R1:W-:Y:S01]  /*02f0*/  @!P2 STS.U8 [R13+0x25], R20 ;  /* 0x000025140d00a388 */ /* 0x0103e20000000000 */
[C---:B------:R-:W-:Y:S02]  /*0300*/  ISETP.NE.OR P2, PT, R9.reuse, RZ, P4 ;  /* 0x000000ff0900720c */ /* 0x040fe40002745670 */
[----:B------:R-:W-:Y:S02]  /*0310*/  ISETP.NE.OR P4, PT, R9, 0xf, P4 ;  /* 0x0000000f0900780c */ /* 0x000fe40002785670 */
[----:B------:R-:W-:Y:S01]  /*0320*/  ISETP.GT.U32.OR P2, PT, R3, 0x12a, P2 ;  /* 0x0000012a0300780c */ /* 0x000fe20001744470 */
[----:B-----5:R2:W-:Y:S01]  /*0330*/  @!P3 STS.U8 [R12+0x12], R19 ;  /* 0x000012130c00b388 */ /* 0x0205e20000000000 */
[----:B------:R-:W-:Y:S02]  /*0340*/  @!P1 IADD3 R14, P3, PT, R15, UR6, RZ ;  /* 0x000000060f0e9c10 */ /* 0x000fe4000ff7e0ff */
[----:B------:R-:W-:Y:S02]  /*0350*/  ISETP.LT.OR P2, PT, R4, 0x1, P2 ;  /* 0x000000010400780c */ /* 0x000fe40001741670 */
[----:B------:R-:W-:Y:S01]  /*0360*/  ISETP.GT.U32.OR P4, PT, R3, 0x12a, P4 ;  /* 0x0000012a0300780c */ /* 0x000fe20002784470 */
[----:B------:R-:W-:Y:S01]  /*0370*/  @!P1 IMAD.X R15, RZ, RZ, UR7, P3 ;  /* 0x00000007ff0f9e24 */ /* 0x000fe200098e06ff */
[----:B------:R-:W-:-:S02]  /*0380*/  ISETP.NE.AND P3, PT, R8, RZ, PT ;  /* 0x000000ff0800720c */ /* 0x000fc40003f65270 */
[C---:B------:R-:W-:Y:S02]  /*0390*/  ISETP.GT.OR P4, PT, R4.reuse, 0x12a, P4 ;  /* 0x0000012a0400780c */ /* 0x040fe40002784670 */
[----:B------:R-:W-:Y:S01]  /*03a0*/  ISETP.NE.OR P3, PT, R9, 0xf, P3 ;  /* 0x0000000f0900780c */ /* 0x000fe20001f65670 */
[----:B------:R-:W3:Y:S03]  /*03b0*/  @!P1 LDG.E.U8 R14, desc[UR4][R14.64] ;  /* 0x000000040e0e9981 */ /* 0x000ee6000c1e1100 */
[----:B------:R-:W-:Y:S01]  /*03c0*/  ISETP.EQ.OR P3, PT, R3, RZ, P3 ;  /* 0x000000ff0300720c */ /* 0x000fe20001f62670 */
[----:B------:R-:W-:Y:S01]  /*03d0*/  @!P2 IMAD.X R11, RZ, RZ, UR7, P5 ;  /* 0x00000007ff0bae24 */ /* 0x000fe2000a8e06ff */
[C---:B------:R-:W-:Y:S02]  /*03e0*/  ISETP.GT.AND P5, PT, R4.reuse, 0x12a, PT ;  /* 0x0000012a0400780c */ /* 0x040fe40003fa4270 */
[----:B------:R-:W-:-:S02]  /*03f0*/  ISETP.GT.OR P3, PT, R4, 0x12a, P3 ;  /* 0x0000012a0400780c */ /* 0x000fc40001f64670 */
[----:B------:R-:W-:Y:S01]  /*0400*/  ISETP.LT.U32.OR P5, PT, R9, 0xf, P5 ;  /* 0x0000000f0900780c */ /* 0x000fe20002fa1470 */
[----:B------:R-:W-:Y:S01]  /*0410*/  @!P2 IMAD.MOV.U32 R10, RZ, RZ, R6 ;  /* 0x000000ffff0aa224 */ /* 0x000fe200078e0006 */
[----:B0-----:R-:W4:Y:S05]  /*0420*/  @!P4 LDG.E.U8 R17, desc[UR4][R6.64+0x12d] ;  /* 0x00012d040611c981 */ /* 0x001f2a000c1e1100 */
[----:B------:R-:W5:Y:S04]  /*0430*/  @!P2 LDG.E.U8 R10, desc[UR4][R10.64+0x12b] ;  /* 0x00012b040a0aa981 */ /* 0x000f68000c1e1100 */
[----:B------:R-:W5:Y:S04]  /*0440*/  @!P3 LDG.E.U8 R18, desc[UR4][R6.64+-0x12b] ;  /* 0xfffed5040612b981 */ /* 0x000f68000c1e1100 */
[----:B------:R-:W3:Y:S01]  /*0450*/  @!P5 LDG.E.U8 R16, desc[UR4][R6.64+0x1] ;  /* 0x000001040610d981 */ /* 0x000ee2000c1e1100 */
[----:B-1----:R-:W-:-:S02]  /*0460*/  @!P4 LEA R20, R2, R5, 0x18 ;  /* 0x000000050214c211 */ /* 0x002fc400078ec0ff */
[CC--:B--2---:R-:W-:Y:S02]  /*0470*/  @!P2 LEA R19, R2.reuse, R5.reuse, 0x18 ;  /* 0x000000050213a211 */ /* 0x0c4fe400078ec0ff */
[----:B------:R-:W-:Y:S01]  /*0480*/  @!P3 LEA R21, R2, R5, 0x18 ;  /* 0x000000050215b211 */ /* 0x000fe200078ec0ff */
[----:B---3--:R1:W-:Y:S04]  /*0490*/  @!P5 STS.U8 [R13+0x14], R16 ;  /* 0x000014100d00d388 */ /* 0x0083e80000000000 */
[----:B----4-:R1:W-:Y:S04]  /*04a0*/  @!P4 STS.U8 [R20+0x167], R17 ;  /* 0x000167111400c388 */ /* 0x0103e80000000000 */
[----:B------:R1:W-:Y:S04]  /*04b0*/  @!P1 STS.U8 [R13], R14 ;  /* 0x0000000e0d009388 */ /* 0x0003e80000000000 */
[----:B-----5:R1:W-:Y:S04]  /*04c0*/  @!P2 STS.U8 [R19+0x156], R10 ;  /* 0x0001560a1300a388 */ /* 0x0203e80000000000 */
[----:B------:R1:W-:Y:S02]  /*04d0*/  @!P3 STS.U8 [R21+0x35], R18 ;  /* 0x000035121500b388 */ /* 0x0003e40000000000 */
.L_x_1:
[----:B0-----:R-:W-:Y:S05]  /*04e0*/  BSYNC.RECONVERGENT B0 ;  /* 0x0000000000007941 */ /* 0x001fea0003800200 */
.L_x_0:
[----:B------:R-:W-:Y:S04]  /*04f0*/  BSSY.RECONVERGENT B0, `(.L_x_2) ;  /* 0x0000008000007945 */ /* 0x000fe80003800200 */
[----:B------:R-:W-:Y:S05]  /*0500*/  @P6 BRA `(.L_x_3) ;  /* 0x0000000000186947 */ /* 0x000fea0003800000 */
[----:B------:R-:W0:Y:S02]  /*0510*/  LDC.64 R6, c[0x0][0x380] ;  /* 0x0000e000ff067b82 */ /* 0x000e240000000a00 */
[----:B0-----:R-:W-:-:S06]  /*0520*/  IMAD.WIDE.U32 R6, R0, 0x4, R6 ;  /* 0x0000000400067825 */ /* 0x001fcc00078e0006 */
[----:B------:R-:W2:Y:S01]  /*0530*/  LDG.E R6, desc[UR4][R6.64] ;  /* 0x0000000406067981 */ /* 0x000ea2000c1e1900 */
[----:B------:R-:W-:-:S05]  /*0540*/  LEA R11, R2, R5, 0x18 ;  /* 0x00000005020b7211 */ /* 0x000fca00078ec0ff */
[----:B------:R-:W-:-:S05]  /*0550*/  IMAD R11, R0, 0x4, R11 ;  /* 0x00000004000b7824 */ /* 0x000fca00078e020b */
[----:B--2---:R0:W-:Y:S02]  /*0560*/  STS [R11], R6 ;  /* 0x000000060b007388 */ /* 0x0041e40000000800 */
.L_x_3:
[----:B------:R-:W-:Y:S05]  /*0570*/  BSYNC.RECONVERGENT B0 ;  /* 0x0000000000007941 */ /* 0x000fea0003800200 */
.L_x_2:
[----:B------:R-:W-:Y:S06]  /*0580*/  BAR.SYNC.DEFER_BLOCKING 0x0 ;  /* 0x0000000000007b1d */ /* 0x000fec0000010000 */
[----:B------:R-:W-:Y:S05]  /*0590*/  @!P0 EXIT ;  /* 0x000000000000894d */ /* 0x000fea0003800000 */
[C---:B------:R-:W-:Y:S01]  /*05a0*/  ISETP.GT.U32.AND P0, PT, R9.reuse, 0x12b, PT ;  /* 0x0000012b0900780c */ /* 0x040fe20003f04070 */
[----:B------:R-:W-:Y:S01]  /*05b0*/  IMAD.IADD R12, R12, 0x1, R9 ;  /* 0x000000010c0c7824 */ /* 0x000fe200078e0209 */
[C---:B------:R-:W-:Y:S01]  /*05c0*/  ISETP.GT.U32.AND P5, PT, R9.reuse, 0x12a, PT ;  /* 0x0000012a0900780c */ /* 0x040fe20003fa4070 */
[----:B0-----:R-:W-:Y:S01]  /*05d0*/  IMAD.MOV.U32 R6, RZ, RZ, RZ ;  /* 0x000000ffff067224 */ /* 0x001fe200078e00ff */
[----:B------:R-:W-:Y:S01]  /*05e0*/  ISETP.GT.U32.AND P1, PT, R9, 0x129, PT ;  /* 0x000001290900780c */ /* 0x000fe20003f24070 */
[----:B------:R-:W0:Y:S01]  /*05f0*/  LDCU.64 UR6, c[0x0][0x390] ;  /* 0x00007200ff0677ac */ /* 0x000e220008000a00 */
[C---:B------:R-:W-:Y:S01]  /*0600*/  ISETP.GT.U32.OR P4, PT, R8.reuse, 0x12a, P0 ;  /* 0x0000012a0800780c */ /* 0x040fe20000784470 */
[----:B------:R-:W-:Y:S01]  /*0610*/  IMAD R3, R3, 0x12c, R4 ;  /* 0x0000012c03037824 */ /* 0x000fe200078e0204 */
[----:B------:R-:W-:Y:S02]  /*0620*/  VIMNMX.U32 R11, PT, PT, R9, R8, !PT ;  /* 0x00000008090b7248 */ /* 0x000fe40007fe0000 */
[----:B------:R-:W-:-:S02]  /*0630*/  ISETP.GT.U32.OR P2, PT, R8, 0x12a, P1 ;  /* 0x0000012a0800780c */ /* 0x000fc40000f44470 */
[----:B------:R-:W-:Y:S01]  /*0640*/  ISETP.GT.U32.AND P3, PT, R11, 0x12a, PT ;  /* 0x0000012a0b00780c */ /* 0x000fe20003f64070 */
[----:B------:R-:W2:Y:S01]  /*0650*/  @!P0 LDS.U8 R0, [R12] ;  /* 0x000000000c008984 */ /* 0x000ea20000000000 */
[CC--:B------:R-:W-:Y:S02]  /*0660*/  @!P0 LEA R7, R2.reuse, R5.reuse, 0x18 ;  /* 0x0000000502078211 */ /* 0x0c0fe400078ec0ff */
[-C--:B-1----:R-:W-:Y:S01]  /*0670*/  @!P5 LEA R13, R2, R5.reuse, 0x18 ;  /* 0x00000005020dd211 */ /* 0x082fe200078ec0ff */
[----:B------:R-:W1:Y:S01]  /*0680*/  @!P5 LDS.U8 R10, [R12+0x1] ;  /* 0x000001000c0ad984 */ /* 0x000e620000000000 */
[----:B------:R-:W-:Y:S02]  /*0690*/  ISETP.GT.U32.OR P6, PT, R8, 0x129, P5 ;  /* 0x000001290800780c */ /* 0x000fe40002fc4470 */
[CC--:B------:R-:W-:Y:S01]  /*06a0*/  @!P4 LEA R17, R2.reuse, R5.reuse, 0x18 ;  /* 0x000000050211c211 */ /* 0x0c0fe200078ec0ff */
[----:B------:R-:W3:Y:S02]  /*06b0*/  @!P0 LDS R7, [R7] ;  /* 0x0000000007078984 */ /* 0x000ee40000000800 */
[----:B------:R-:W-:-:S02]  /*06c0*/  @!P2 LEA R18, R2, R5, 0x18 ;  /* 0x000000050212a211 */ /* 0x000fc400078ec0ff */
[----:B------:R-:W4:Y:S04]  /*06d0*/  @!P5 LDS R13, [R13+0x4] ;  /* 0x000004000d0dd984 */ /* 0x000f280000000800 */
[----:B------:R-:W-:Y:S02]  /*06e0*/  @!P4 LDS R17, [R17+0xc] ;  /* 0x00000c001111c984 */ /* 0x000fe40000000800 */
[----:B------:R-:W-:Y:S02]  /*06f0*/  @!P6 LEA R20, R2, R5, 0x18 ;  /* 0x000000050214e211 */ /* 0x000fe400078ec0ff */
[----:B------:R-:W-:Y:S04]  /*0700*/  @!P2 LDS R18, [R18+0x14] ;  /* 0x000014001212a984 */ /* 0x000fe80000000800 */
[----:B------:R-:W5:Y:S04]  /*0710*/  @!P6 LDS.U8 R15, [R12+0x25] ;  /* 0x000025000c0fe984 */ /* 0x000f680000000000 */
[----:B------:R-:W-:Y:S01]  /*0720*/  @!P6 LDS R20, [R20+0x1c] ;  /* 0x00001c001414e984 */ /* 0x000fe20000000800 */
[----:B--2---:R-:W-:-:S02]  /*0730*/  @!P0 I2FP.F32.U32 R0, R0 ;  /* 0x0000000000008245 */ /* 0x004fc40000201000 */
[----:B-1----:R-:W-:Y:S02]  /*0740*/  @!P5 I2FP.F32.U32 R9, R10 ;  /* 0x0000000a0009d245 */ /* 0x002fe40000201000 */
[----:B------:R-:W-:Y:S01]  /*0750*/  @!P3 LDS.U8 R10, [R12+0x13] ;  /* 0x000013000c0ab984 */ /* 0x000fe20000000000 */
[----:B---3--:R-:W-:Y:S01]  /*0760*/  @!P0 FFMA R6, R0, R7, RZ ;  /* 0x0000000700068223 */ /* 0x008fe200000000ff */
[----:B------:R-:W-:Y:S02]  /*0770*/  @!P1 LEA R7, R2, R5, 0x18 ;  /* 0x0000000502079211 */ /* 0x000fe400078ec0ff */
[----:B------:R-:W1:Y:S01]  /*0780*/  @!P1 LDS.U8 R0, [R12+0x2] ;  /* 0x000002000c009984 */ /* 0x000e620000000000 */
[----:B------:R-:W-:Y:S01]  /*0790*/  ISETP.GT.U32.OR P0, PT, R8, 0x129, P0 ;  /* 0x000001290800780c */ /* 0x000fe20000704470 */
[----:B----4-:R-:W-:Y:S01]  /*07a0*/  @!P5 FFMA R6, R9, R13, R6 ;  /* 0x0000000d0906d223 */ /* 0x010fe20000000006 */
[----:B------:R-:W-:Y:S01]  /*07b0*/  @!P3 LEA R9, R2, R5, 0x18 ;  /* 0x000000050209b211 */ /* 0x000fe200078ec0ff */
[----:B------:R-:W2:Y:S01]  /*07c0*/  @!P4 LDS.U8 R8, [R12+0x12] ;  /* 0x000012000c08c984 */ /* 0x000ea20000000000 */
[----:B------:R-:W-:-:S03]  /*07d0*/  ISETP.GT.U32.AND P5, PT, R11, 0x129, PT ;  /* 0x000001290b00780c */ /* 0x000fc60003fa4070 */
[----:B------:R-:W3:Y:S04]  /*07e0*/  @!P1 LDS R7, [R7+0x8] ;  /* 0x0000080007079984 */ /* 0x000ee80000000800 */
[----:B------:R-:W4:Y:S02]  /*07f0*/  @!P2 LDS.U8 R13, [R12+0x14] ;  /* 0x000014000c0da984 */ /* 0x000f240000000000 */
[C---:B------:R-:W-:Y:S02]  /*0800*/  @!P0 LEA R19, R2.reuse, R5, 0x18 ;  /* 0x0000000502138211 */ /* 0x040fe400078ec0ff */
[----:B------:R2:W0:Y:S01]  /*0810*/  @!P3 LDS R11, [R9+0x10] ;  /* 0x00001000090bb984 */ /* 0x0004220000000800 */
[----:B-----5:R-:W-:Y:S02]  /*0820*/  @!P6 I2FP.F32.U32 R15, R15 ;  /* 0x0000000f000fe245 */ /* 0x020fe40000201000 */
[----:B------:R-:W-:Y:S01]  /*0830*/  @!P5 LEA R16, R2, R5, 0x18 ;  /* 0x000000050210d211 */ /* 0x000fe200078ec0ff */
[----:B------:R-:W5:Y:S04]  /*0840*/  @!P0 LDS.U8 R14, [R12+0x24] ;  /* 0x000024000c0e8984 */ /* 0x000f680000000000 */
[----:B------:R-:W5:Y:S04]  /*0850*/  @!P0 LDS R19, [R19+0x18] ;  /* 0x0000180013138984 */ /* 0x000f680000000800 */
[----:B------:R-:W5:Y:S04]  /*0860*/  @!P5 LDS.U8 R2, [R12+0x26] ;  /* 0x000026000c02d984 */ /* 0x000f680000000000 */
[----:B------:R-:W5:Y:S01]  /*0870*/  @!P5 LDS R16, [R16+0x20] ;  /* 0x000020001010d984 */ /* 0x000f620000000800 */
[----:B-1----:R-:W-:-:S02]  /*0880*/  @!P1 I2FP.F32.U32 R5, R0 ;  /* 0x0000000000059245 */ /* 0x002fc40000201000 */
[----:B--2---:R-:W-:-:S03]  /*0890*/  @!P4 I2FP.F32.U32 R9, R8 ;  /* 0x000000080009c245 */ /* 0x004fc60000201000 */
[----:B---3--:R-:W-:Y:S01]  /*08a0*/  @!P1 FFMA R6, R5, R7, R6 ;  /* 0x0000000705069223 */ /* 0x008fe20000000006 */
[----:B------:R-:W-:-:S03]  /*08b0*/  @!P3 I2FP.F32.U32 R5, R10 ;  /* 0x0000000a0005b245 */ /* 0x000fc60000201000 */
[----:B------:R-:W-:Y:S01]  /*08c0*/  @!P4 FFMA R6, R9, R17, R6 ;  /* 0x000000110906c223 */ /* 0x000fe20000000006 */
[----:B----4-:R-:W-:-:S03]  /*08d0*/  @!P2 I2FP.F32.U32 R13, R13 ;  /* 0x0000000d000da245 */ /* 0x010fc60000201000 */
[----:B0-----:R-:W-:Y:S01]  /*08e0*/  @!P3 FFMA R6, R5, R11, R6 ;  /* 0x0000000b0506b223 */ /* 0x001fe20000000006 */
[----:B-----5:R-:W-:-:S03]  /*08f0*/  @!P0 I2FP.F32.U32 R5, R14 ;  /* 0x0000000e00058245 */ /* 0x020fc60000201000 */
[----:B------:R-:W-:-:S04]  /*0900*/  @!P2 FFMA R6, R13, R18, R6 ;  /* 0x000000120d06a223 */ /* 0x000fc80000000006 */
[----:B------:R-:W-:Y:S01]  /*0910*/  @!P0 FFMA R6, R5, R19, R6 ;  /* 0x0000001305068223 */ /* 0x000fe20000000006 */
[----:B------:R-:W-:-:S03]  /*0920*/  @!P5 I2FP.F32.U32 R5, R2 ;  /* 0x000000020005d245 */ /* 0x000fc60000201000 */
[----:B------:R-:W-:Y:S01]  /*0930*/  @!P6 FFMA R6, R15, R20, R6 ;  /* 0x000000140f06e223 */ /* 0x000fe20000000006 */
[----:B------:R-:W-:-:S03]  /*0940*/  IADD3 R2, P0, PT, R3, UR6, RZ ;  /* 0x0000000603027c10 */ /* 0x000fc6000ff1e0ff */
[----:B------:R-:W-:Y:S01]  /*0950*/  @!P5 FFMA R6, R5, R16, R6 ;  /* 0x000000100506d223 */ /* 0x000fe20000000006 */
[----:B------:R-:W-:-:S03]  /*0960*/  LEA.HI.X.SX32 R3, R3, UR7, 0x1, P0 ;  /* 0x0000000703037c11 */ /* 0x000fc600080f0eff */
[----:B------:R-:W0:Y:S02]  /*0970*/  F2I.U32.TRUNC.NTZ R5, R6 ;  /* 0x0000000600057305 */ /* 0x000e24000020f000 */
[----:B0-----:R-:W-:Y:S01]  /*0980*/  STG.E.U8 desc[UR4][R2.64], R5 ;  /* 0x0000000502007986 */ /* 0x001fe2000c101104 */
[----:B------:R-:W-:Y:S05]  /*0990*/  EXIT ;  /* 0x000000000000794d */ /* 0x000fea0003800000 */
.L_x_4:
[----:B------:R-:W-:-:S00]  /*09a0*/  BRA `(.L_x_4) ;  /* 0xfffffffc00fc7947 */ /* 0x000fc0000383ffff */
[----:B------:R-:W-:-:S00]  /*09b0*/  NOP ;  /* 0x0000000000007918 */ /* 0x000fc00000000000 */
        /* <DEDUP_REMOVED lines=12> */
.L_x_7:


//--------------------- .text._Z27convolution_constant_memoryPfPh --------------------------
	.section	.text._Z27convolution_constant_memoryPfPh,"ax",@progbits
	.align	128
        .global         _Z27convolution_constant_memoryPfPh
        .type           _Z27convolution_constant_memoryPfPh,@function
        .size           _Z27convolution_constant_memoryPfPh,(.L_x_8 - _Z27convolution_constant_memoryPfPh)
        .other          _Z27convolution_constant_memoryPfPh,@"STO_CUDA_ENTRY STV_DEFAULT"
_Z27convolution_constant_memoryPfPh:
.text._Z27convolution_constant_memoryPfPh:
[----:B------:R-:W-:Y:S01]  /*0000*/  LDC R1, c[0x0][0x37c] ;  /* 0x0000df00ff017b82 */ /* 0x000fe20000000800 */
[----:B------:R-:W0:Y:S01]  /*0010*/  S2R R3, SR_TID.X ;  /* 0x0000000000037919 */ /* 0x000e220000002100 */
[----:B------:R-:W1:Y:S01]  /*0020*/  LDCU.64 UR4, c[0x0][0x358] ;  /* 0x00006b00ff0477ac */ /* 0x000e620008000a00 */
[----:B------:R-:W0:Y:S02]  /*0030*/  S2R R2, SR_TID.Y ;  /* 0x0000000000027919 */ /* 0x000e240000002200 */
[----:B0-----:R-:W-:-:S05]  /*0040*/  IMAD R7, R2, 0x10, R3 ;  /* 0x0000001002077824 */ /* 0x001fca00078e0203 */
[----:B------:R-:W-:-:S13]  /*0050*/  ISETP.GT.U32.AND P1, PT, R7, 0x8, PT ;  /* 0x000000080700780c */ /* 0x000fda0003f24070 */
[----:B------:R-:W0:Y:S02]  /*0060*/  @!P1 LDC.64 R4, c[0x0][0x380] ;  /* 0x0000e000ff049b82 */ /* 0x000e240000000a00 */
[----:B0-----:R-:W-:-:S06]  /*0070*/  @!P1 IMAD.WIDE.U32 R4, R7, 0x4, R4 ;  /* 0x0000000407049825 */ /* 0x001fcc00078e0004 */
[----:B-1----:R-:W2:Y:S01]  /*0080*/  @!P1 LDG.E R4, desc[UR4][R4.64] ;  /* 0x0000000404049981 */ /* 0x002ea2000c1e1900 */
[----:B------:R-:W0:Y:S01]  /*0090*/  LDC R6, c[0x0][0x360] ;  /* 0x0000d800ff067b82 */ /* 0x000e220000000800 */
[----:B------:R-:W-:Y:S01]  /*00a0*/  @!P1 MOV R0, 0x400 ;  /* 0x0000040000009802 */ /* 0x000fe20000000f00 */
[----:B------:R-:W1:Y:S06]  /*00b0*/  @!P1 S2R R9, SR_CgaCtaId ;  /* 0x0000000000099919 */ /* 0x000e6c0000008800 */
[----:B------:R-:W3:Y:S08]  /*00c0*/  S2UR UR7, SR_CTAID.Y ;  /* 0x00000000000779c3 */ /* 0x000ef00000002600 */
[----:B------:R-:W3:Y:S08]  /*00d0*/  LDC R11, c[0x0][0x364] ;  /* 0x0000d900ff0b7b82 */ /* 0x000ef00000000800 */
[----:B------:R-:W0:Y:S01]  /*00e0*/  S2UR UR6, SR_CTAID.X ;  /* 0x00000000000679c3 */ /* 0x000e220000002500 */
[----:B-1----:R-:W-:-:S05]  /*00f0*/  @!P1 LEA R0, R9, R0, 0x18 ;  /* 0x0000000009009211 */ /* 0x002fca00078ec0ff */
[----:B------:R-:W-:Y:S02]  /*0100*/  @!P1 IMAD R7, R7, 0x4, R0 ;  /* 0x0000000407079824 */ /* 0x000fe400078e0200 */
[----:B---3--:R-:W-:-:S05]  /*0110*/  IMAD R2, R11, UR7, R2 ;  /* 0x000000070b027c24 */ /* 0x008fca000f8e0202 */
[----:B------:R-:W-:Y:S01]  /*0120*/  ISETP.GT.U32.AND P0, PT, R2, 0x12b, PT ;  /* 0x0000012b0200780c */ /* 0x000fe20003f04070 */
[----:B0-----:R-:W-:-:S05]  /*0130*/  IMAD R3, R6, UR6, R3 ;  /* 0x0000000606037c24 */ /* 0x001fca000f8e0203 */
[----:B------:R-:W-:Y:S01]  /*0140*/  ISETP.GT.OR P0, PT, R3, 0x12b, P0 ;  /* 0x0000012b0300780c */ /* 0x000fe20000704670 */
[----:B--2---:R0:W-:Y:S01]  /*0150*/  @!P1 STS [R7], R4 ;  /* 0x0000000407009388 */ /* 0x0041e20000000800 */
[----:B------:R-:W-:Y:S11]  /*0160*/  BAR.SYNC.DEFER_BLOCKING 0x0 ;  /* 0x0000000000007b1d */ /* 0x000ff60000010000 */
[----:B------:R-:W-:Y:S05]  /*0170*/  @P0 EXIT ;  /* 0x000000000000094d */ /* 0x000fea0003800000 */
[C---:B0-----:R-:W-:Y:S01]  /*0180*/  VIADD R7, R3.reuse, 0xffffffff ;  /* 0xffffffff03077836 */ /* 0x041fe20000000000 */
[----:B------:R-:W-:Y:S01]  /*0190*/  ISETP.GT.U32.AND P3, PT, R3, 0x12b, PT ;  /* 0x0000012b0300780c */ /* 0x000fe20003f64070 */
[C---:B------:R-:W-:Y:S01]  /*01a0*/  VIADD R6, R2.reuse, 0xffffffff ;  /* 0xffffffff02067836 */ /* 0x040fe20000000000 */
[----:B------:R-:W0:Y:S01]  /*01b0*/  LDCU.64 UR6, c[0x0][0x388] ;  /* 0x00007100ff0677ac */ /* 0x000e220008000a00 */
[C---:B------:R-:W-:Y:S01]  /*01c0*/  IMAD R18, R2.reuse, 0x2, R7 ;  /* 0x0000000202127824 */ /* 0x040fe200078e0207 */
[C---:B------:R-:W-:Y:S01]  /*01d0*/  ISETP.GT.U32.AND P4, PT, R7.reuse, 0x12b, PT ;  /* 0x0000012b0700780c */ /* 0x040fe20003f84070 */
[C---:B------:R-:W-:Y:S01]  /*01e0*/  IMAD R14, R2.reuse, 0x2, R3 ;  /* 0x00000002020e7824 */ /* 0x040fe200078e0203 */
[----:B------:R-:W-:Y:S02]  /*01f0*/  VIMNMX.U32 R0, PT, PT, R7, R6, !PT ;  /* 0x0000000607007248 */ /* 0x000fe40007fe0000 */
[----:B------:R-:W-:Y:S02]  /*0200*/  ISETP.GT.U32.OR P1, PT, R2, 0x12a, P4 ;  /* 0x0000012a0200780c */ /* 0x000fe40002724470 */
[----:B------:R-:W-:-:S02]  /*0210*/  ISETP.GT.U32.AND P0, PT, R0, 0x12b, PT ;  /* 0x0000012b0000780c */ /* 0x000fc40003f04070 */
[----:B------:R-:W-:Y:S01]  /*0220*/  VIMNMX.U32 R0, PT, PT, R3, R6, !PT ;  /* 0x0000000603007248 */ /* 0x000fe20007fe0000 */
[----:B------:R-:W1:Y:S03]  /*0230*/  @!P3 S2R R20, SR_CgaCtaId ;  /* 0x000000000014b919 */ /* 0x000e660000008800 */
[----:B------:R-:W-:Y:S01]  /*0240*/  ISETP.GT.U32.AND P6, PT, R0, 0x12b, PT ;  /* 0x0000012b0000780c */ /* 0x000fe20003fc4070 */
[----:B------:R-:W2:Y:S04]  /*0250*/  @!P4 S2R R15, SR_CgaCtaId ;  /* 0x00000000000fc919 */ /* 0x000ea80000008800 */
[----:B------:R-:W-:Y:S02]  /*0260*/  @!P1 MOV R22, 0x400 ;  /* 0x0000040000169802 */ /* 0x000fe40000000f00 */
[----:B------:R-:W3:Y:S01]  /*0270*/  @!P0 S2R R9, SR_CgaCtaId ;  /* 0x0000000000098919 */ /* 0x000ee20000008800 */
[----:B------:R-:W-:Y:S01]  /*0280*/  @!P0 IMAD R5, R6, 0x2, R7 ;  /* 0x0000000206058824 */ /* 0x000fe200078e0207 */
[----:B------:R-:W-:-:S03]  /*0290*/  @!P0 MOV R4, 0x400 ;  /* 0x0000040000048802 */ /* 0x000fc60000000f00 */
[----:B------:R-:W4:Y:S01]  /*02a0*/  @!P0 LDC.U8 R0, c[0x3][R5] ;  /* 0x00c0000005008b82 */ /* 0x000f220000000000 */
[----:B------:R-:W5:Y:S01]  /*02b0*/  @!P6 S2R R11, SR_CgaCtaId ;  /* 0x00000000000be919 */ /* 0x000f620000008800 */
[----:B------:R-:W-:-:S06]  /*02c0*/  @!P6 IMAD R8, R6, 0x2, R3 ;  /* 0x000000020608e824 */ /* 0x000fcc00078e0203 */
[----:B------:R-:W0:Y:S01]  /*02d0*/  @!P6 LDC.U8 R8, c[0x3][R8] ;  /* 0x00c000000808eb82 */ /* 0x000e220000000000 */
[----:B---3--:R-:W-:Y:S02]  /*02e0*/  @!P0 LEA R9, R9, R4, 0x18 ;  /* 0x0000000409098211 */ /* 0x008fe400078ec0ff */
[----:B------:R-:W-:-:S04]  /*02f0*/  @!P6 MOV R4, 0x400 ;  /* 0x000004000004e802 */ /* 0x000fc80000000f00 */
[----:B-----5:R-:W-:Y:S01]  /*0300*/  @!P6 LEA R10, R11, R4, 0x18 ;  /* 0x000000040b0ae211 */ /* 0x020fe200078ec0ff */
[----:B------:R-:W3:Y:S01]  /*0310*/  @!P0 LDS R9, [R9] ;  /* 0x0000000009098984 */ /* 0x000ee20000000800 */
[----:B------:R-:W-:Y:S02]  /*0320*/  VIADD R11, R3, 0x1 ;  /* 0x00000001030b7836 */ /* 0x000fe40000000000 */
[----:B------:R-:W-:Y:S02]  /*0330*/  IMAD R3, R2, 0x12c, R3 ;  /* 0x0000012c02037824 */ /* 0x000fe400078e0203 */
[----:B------:R-:W5:Y:S01]  /*0340*/  @!P6 LDS R10, [R10+0x4] ;  /* 0x000004000a0ae984 */ /* 0x000f620000000800 */
[----:B------:R-:W-:Y:S01]  /*0350*/  VIMNMX.U32 R4, PT, PT, R6, R11, !PT ;  /* 0x0000000b06047248 */ /* 0x000fe20007fe0000 */
[----:B------:R-:W-:Y:S01]  /*0360*/  IMAD R16, R2, 0x2, R11 ;  /* 0x0000000202107824 */ /* 0x000fe200078e020b */
[----:B------:R-:W-:Y:S02]  /*0370*/  ISETP.GT.U32.AND P2, PT, R11, 0x12b, PT ;  /* 0x0000012b0b00780c */ /* 0x000fe40003f44070 */
[----:B------:R-:W-:Y:S01]  /*0380*/  ISETP.GT.U32.AND P5, PT, R4, 0x12b, PT ;  /* 0x0000012b0400780c */ /* 0x000fe20003fa4070 */
[----:B------:R-:W-:Y:S01]  /*0390*/  IMAD.MOV.U32 R4, RZ, RZ, RZ ;  /* 0x000000ffff047224 */ /* 0x000fe200078e00ff */
[----:B----4-:R-:W-:-:S09]  /*03a0*/  @!P0 I2FP.F32.U32 R0, R0 ;  /* 0x0000000000008245 */ /* 0x010fd20000201000 */
[----:B------:R-:W4:Y:S01]  /*03b0*/  @!P2 S2R R12, SR_CgaCtaId ;  /* 0x00000000000ca919 */ /* 0x000f220000008800 */
[----:B0-----:R-:W-:Y:S01]  /*03c0*/  @!P6 I2FP.F32.U32 R5, R8 ;  /* 0x000000080005e245 */ /* 0x001fe20000201000 */
[----:B------:R-:W-:Y:S01]  /*03d0*/  @!P5 IMAD R6, R6, 0x2, R11 ;  /* 0x000000020606d824 */ /* 0x000fe200078e020b */
[----:B------:R-:W-:Y:S01]  /*03e0*/  @!P5 MOV R8, 0x400 ;  /* 0x000004000008d802 */ /* 0x000fe20000000f00 */
[----:B------:R-:W0:Y:S01]  /*03f0*/  @!P5 S2R R13, SR_CgaCtaId ;  /* 0x00000000000dd919 */ /* 0x000e220000008800 */
[----:B------:R-:W-:-:S03]  /*0400*/  @!P2 MOV R21, 0x400 ;  /* 0x000004000015a802 */ /* 0x000fc60000000f00 */
[----:B------:R-:W4:Y:S01]  /*0410*/  @!P5 LDC.U8 R6, c[0x3][R6] ;  /* 0x00c000000606db82 */ /* 0x000f220000000000 */
[----:B---3--:R-:W-:Y:S01]  /*0420*/  @!P0 FFMA R4, R0, R9, RZ ;  /* 0x0000000900048223 */ /* 0x008fe200000000ff */
[C---:B------:R-:W-:Y:S01]  /*0430*/  ISETP.GT.U32.OR P0, PT, R2.reuse, 0x12a, P3 ;  /* 0x0000012a0200780c */ /* 0x040fe20001f04470 */
[----:B------:R-:W3:Y:S05]  /*0440*/  @!P1 S2R R9, SR_CgaCtaId ;  /* 0x0000000000099919 */ /* 0x000eea0000008800 */
[----:B------:R-:W3:Y:S01]  /*0450*/  @!P4 LDC.U8 R0, c[0x3][R18] ;  /* 0x00c000001200cb82 */ /* 0x000ee20000000000 */
[----:B-----5:R-:W-:Y:S01]  /*0460*/  @!P6 FFMA R4, R5, R10, R4 ;  /* 0x0000000a0504e223 */ /* 0x020fe20000000004 */
[----:B------:R-:W-:-:S02]  /*0470*/  ISETP.GT.U32.OR P6, PT, R2, 0x12a, P2 ;  /* 0x0000012a0200780c */ /* 0x000fc400017c4470 */
[----:B------:R-:W-:-:S04]  /*0480*/  @!P4 MOV R10, 0x400 ;  /* 0x00000400000ac802 */ /* 0x000fc80000000f00 */
[----:B--2---:R-:W-:Y:S01]  /*0490*/  @!P4 LEA R15, R15, R10, 0x18 ;  /* 0x0000000a0f0fc211 */ /* 0x004fe200078ec0ff */
[----:B------:R-:W2:Y:S01]  /*04a0*/  @!P0 S2R R5, SR_CgaCtaId ;  /* 0x0000000000058919 */ /* 0x000ea20000008800 */
[----:B------:R-:W5:Y:S01]  /*04b0*/  @!P2 LDC.U8 R10, c[0x3][R16] ;  /* 0x00c00000100aab82 */ /* 0x000f620000000000 */
[----:B0-----:R-:W-:-:S03]  /*04c0*/  @!P5 LEA R19, R13, R8, 0x18 ;  /* 0x000000080d13d211 */ /* 0x001fc600078ec0ff */
[----:B------:R-:W-:Y:S01]  /*04d0*/  @!P4 LDS R15, [R15+0xc] ;  /* 0x00000c000f0fc984 */ /* 0x000fe20000000800 */
[----:B------:R-:W-:Y:S02]  /*04e0*/  @!P3 MOV R13, 0x400 ;  /* 0x00000400000db802 */ /* 0x000fe40000000f00 */
[----:B------:R-:W-:Y:S01]  /*04f0*/  @!P6 MOV R24, 0x400 ;  /* 0x000004000018e802 */ /* 0x000fe20000000f00 */
[----:B------:R-:W0:Y:S01]  /*0500*/  @!P6 S2R R7, SR_CgaCtaId ;  /* 0x000000000007e919 */ /* 0x000e220000008800 */
[----:B------:R-:W5:Y:S01]  /*0510*/  @!P3 LDC.U8 R8, c[0x3][R14] ;  /* 0x00c000000e08bb82 */ /* 0x000f620000000000 */
[----:B-1----:R-:W-:Y:S01]  /*0520*/  @!P3 LEA R17, R20, R13, 0x18 ;  /* 0x0000000d1411b211 */ /* 0x002fe200078ec0ff */
[----:B------:R0:W1:Y:S01]  /*0530*/  @!P5 LDS R11, [R19+0x8] ;  /* 0x00000800130bd984 */ /* 0x0000620000000800 */
[----:B----4-:R-:W-:-:S04]  /*0540*/  @!P2 LEA R20, R12, R21, 0x18 ;  /* 0x000000150c14a211 */ /* 0x010fc800078ec0ff */
[----:B------:R-:W4:Y:S01]  /*0550*/  @!P3 LDS R17, [R17+0x10] ;  /* 0x000010001111b984 */ /* 0x000f220000000800 */
[----:B------:R-:W4:Y:S01]  /*0560*/  @!P1 LDC.U8 R13, c[0x3][R18+0x2] ;  /* 0x00c00080120d9b82 */ /* 0x000f220000000000 */
[----:B---3--:R-:W-:Y:S02]  /*0570*/  @!P1 LEA R21, R9, R22, 0x18 ;  /* 0x0000001609159211 */ /* 0x008fe400078ec0ff */
[----:B------:R-:W3:Y:S01]  /*0580*/  @!P2 LDS R20, [R20+0x14] ;  /* 0x000014001414a984 */ /* 0x000ee20000000800 */
[----:B------:R-:W-:-:S04]  /*0590*/  @!P0 MOV R22, 0x400 ;  /* 0x0000040000168802 */ /* 0x000fc80000000f00 */
[----:B------:R-:W3:Y:S01]  /*05a0*/  @!P0 LDC.U8 R12, c[0x3][R14+0x2] ;  /* 0x00c000800e0c8b82 */ /* 0x000ee20000000000 */
[----:B------:R-:W3:Y:S01]  /*05b0*/  @!P1 LDS R21, [R21+0x18] ;  /* 0x0000180015159984 */ /* 0x000ee20000000800 */
[----:B--2---:R-:W-:-:S06]  /*05c0*/  @!P0 LEA R22, R5, R22, 0x18 ;  /* 0x0000001605168211 */ /* 0x004fcc00078ec0ff */
[----:B------:R-:W2:Y:S01]  /*05d0*/  @!P6 LDC.U8 R9, c[0x3][R16+0x2] ;  /* 0x00c000801009eb82 */ /* 0x000ea20000000000 */
[----:B------:R-:W-:Y:S01]  /*05e0*/  @!P5 I2FP.F32.U32 R5, R6 ;  /* 0x000000060005d245 */ /* 0x000fe20000201000 */
[----:B------:R-:W2:Y:S01]  /*05f0*/  @!P0 LDS R22, [R22+0x1c] ;  /* 0x00001c0016168984 */ /* 0x000ea20000000800 */
[----:B0-----:R-:W-:Y:S02]  /*0600*/  @!P6 LEA R19, R7, R24, 0x18 ;  /* 0x000000180713e211 */ /* 0x001fe400078ec0ff */
[----:B------:R-:W-:-:S04]  /*0610*/  @!P4 I2FP.F32.U32 R7, R0 ;  /* 0x000000000007c245 */ /* 0x000fc80000201000 */
[----:B------:R-:W0:Y:S01]  /*0620*/  @!P6 LDS R19, [R19+0x20] ;  /* 0x000020001313e984 */ /* 0x000e220000000800 */
[----:B-1----:R-:W-:-:S04]  /*0630*/  @!P5 FFMA R4, R5, R11, R4 ;  /* 0x0000000b0504d223 */ /* 0x002fc80000000004 */
[----:B------:R-:W-:Y:S01]  /*0640*/  @!P4 FFMA R4, R7, R15, R4 ;  /* 0x0000000f0704c223 */ /* 0x000fe20000000004 */
[----:B-----5:R-:W-:Y:S02]  /*0650*/  @!P3 I2FP.F32.U32 R5, R8 ;  /* 0x000000080005b245 */ /* 0x020fe40000201000 */
[----:B------:R-:W-:-:S03]  /*0660*/  @!P2 I2FP.F32.U32 R7, R10 ;  /* 0x0000000a0007a245 */ /* 0x000fc60000201000 */
[----:B----4-:R-:W-:Y:S01]  /*0670*/  @!P3 FFMA R4, R5, R17, R4 ;  /* 0x000000110504b223 */ /* 0x010fe20000000004 */
[----:B------:R-:W-:-:S03]  /*0680*/  @!P1 I2FP.F32.U32 R13, R13 ;  /* 0x0000000d000d9245 */ /* 0x000fc60000201000 */
[----:B---3--:R-:W-:-:S04]  /*0690*/  @!P2 FFMA R4, R7, R20, R4 ;  /* 0x000000140704a223 */ /* 0x008fc80000000004 */
[----:B------:R-:W-:Y:S01]  /*06a0*/  @!P1 FFMA R4, R13, R21, R4 ;  /* 0x000000150d049223 */ /* 0x000fe20000000004 */
[----:B------:R-:W-:-:S05]  /*06b0*/  @!P0 I2FP.F32.U32 R5, R12 ;  /* 0x0000000c00058245 */ /* 0x000fca0000201000 */
[----:B--2---:R-:W-:Y:S01]  /*06c0*/  @!P0 FFMA R4, R5, R22, R4 ;  /* 0x0000001605048223 */ /* 0x004fe20000000004 */
[C---:B------:R-:W-:Y:S02]  /*06d0*/  IADD3 R2, P0, PT, R3.reuse, UR6, RZ ;  /* 0x0000000603027c10 */ /* 0x040fe4000ff1e0ff */
[----:B------:R-:W-:Y:S02]  /*06e0*/  @!P6 I2FP.F32.U32 R9, R9 ;  /* 0x000000090009e245 */ /* 0x000fe40000201000 */
[----:B------:R-:W-:-:S03]  /*06f0*/  LEA.HI.X.SX32 R3, R3, UR7, 0x1, P0 ;  /* 0x0000000703037c11 */ /* 0x000fc600080f0eff */
[----:B0-----:R-:W-:-:S04]  /*0700*/  @!P6 FFMA R4, R9, R19, R4 ;  /* 0x000000130904e223 */ /* 0x001fc80000000004 */
[----:B------:R-:W0:Y:S02]  /*0710*/  F2I.U32.TRUNC.NTZ R5, R4 ;  /* 0x0000000400057305 */ /* 0x000e24000020f000 */
[----:B0-----:R-:W-:Y:S01]  /*0720*/  STG.E.U8 desc[UR4][R2.64], R5 ;  /* 0x0000000502007986 */ /* 0x001fe2000c101104 */
[----:B------:R-:W-:Y:S05]  /*0730*/  EXIT ;  /* 0x000000000000794d */ /* 0x000fea0003800000 */
.L_x_5:
        /* <DEDUP_REMOVED lines=12> */
.L_x_8:


//--------------------- .text._Z16convolution_basePfPhS0_ --------------------------
	.section	.text._Z16convolution_basePfPhS0_,"ax",@progbits
	.align	128
        .global         _Z16convolution_basePfPhS0_
        .type           _Z16convolution_basePfPhS0_,@function
        .size           _Z16convolution_basePfPhS0_,(.L_x_9 - _Z16convolution_basePfPhS0_)
        .other          _Z16convolution_basePfPhS0_,@"STO_CUDA_ENTRY STV_DEFAULT"
_Z16convolution_basePfPhS0_:
.text._Z16convolution_basePfPhS0_:
[----:B------:R-:W-:Y:S01]  /*0000*/  LDC R1, c[0x0][0x37c] ;  /* 0x0000df00ff017b82 */ /* 0x000fe20000000800 */
[----:B------:R-:W0:Y:S07]  /*0010*/  S2R R15, SR_TID.Y ;  /* 0x00000000000f7919 */ /* 0x000e2e0000002200 */
[----:B------:R-:W1:Y:S01]  /*0020*/  LDC R3, c[0x0][0x360] ;  /* 0x0000d800ff037b82 */ /* 0x000e620000000800 */
[----:B------:R-:W1:Y:S07]  /*0030*/  S2R R8, SR_TID.X ;  /* 0x0000000000087919 */ /* 0x000e6e0000002100 */
[----:B------:R-:W0:Y:S08]  /*0040*/  S2UR UR5, SR_CTAID.Y ;  /* 0x00000000000579c3 */ /* 0x000e300000002600 */
[----:B------:R-:W0:Y:S08]  /*0050*/  LDC R0, c[0x0][0x364] ;  /* 0x0000d900ff007b82 */ /* 0x000e300000000800 */
[----:B------:R-:W1:Y:S01]  /*0060*/  S2UR UR4, SR_CTAID.X ;  /* 0x00000000000479c3 */ /* 0x000e620000002500 */
[----:B0-----:R-:W-:-:S05]  /*0070*/  IMAD R15, R0, UR5, R15 ;  /* 0x00000005000f7c24 */ /* 0x001fca000f8e020f */
[----:B------:R-:W-:Y:S01]  /*0080*/  ISETP.GT.U32.AND P0, PT, R15, 0x12b, PT ;  /* 0x0000012b0f00780c */ /* 0x000fe20003f04070 */
[----:B-1----:R-:W-:-:S05]  /*0090*/  IMAD R8, R3, UR4, R8 ;  /* 0x0000000403087c24 */ /* 0x002fca000f8e0208 */
[----:B------:R-:W-:-:S13]  /*00a0*/  ISETP.GT.OR P0, PT, R8, 0x12b, P0 ;  /* 0x0000012b0800780c */ /* 0x000fda0000704670 */
[----:B------:R-:W-:Y:S05]  /*00b0*/  @P0 EXIT ;  /* 0x000000000000094d */ /* 0x000fea0003800000 */
[C---:B------:R-:W-:Y:S01]  /*00c0*/  VIADD R10, R8.reuse, 0xffffffff ;  /* 0xffffffff080a7836 */ /* 0x040fe20000000000 */
[C---:B------:R-:W-:Y:S01]  /*00d0*/  ISETP.GT.U32.AND P4, PT, R8.reuse, 0x12b, PT ;  /* 0x0000012b0800780c */ /* 0x040fe20003f84070 */
[----:B------:R-:W-:Y:S01]  /*00e0*/  IMAD.MOV.U32 R0, RZ, RZ, 0x12c ;  /* 0x0000012cff007424 */ /* 0x000fe200078e00ff */
[----:B------:R-:W0:Y:S01]  /*00f0*/  LDCU.64 UR4, c[0x0][0x358] ;  /* 0x00006b00ff0477ac */ /* 0x000e220008000a00 */
[----:B------:R-:W-:Y:S01]  /*0100*/  VIADD R9, R8, 0x1 ;  /* 0x0000000108097836 */ /* 0x000fe20000000000 */
[----:B------:R-:W-:Y:S01]  /*0110*/  ISETP.GT.U32.AND P5, PT, R10, 0x12b, PT ;  /* 0x0000012b0a00780c */ /* 0x000fe20003fa4070 */
[C---:B------:R-:W-:Y:S01]  /*0120*/  IMAD R13, R15.reuse, R0, -0x12c ;  /* 0xfffffed40f0d7424 */ /* 0x040fe200078e0200 */
[C---:B------:R-:W-:Y:S01]  /*0130*/  ISETP.GT.U32.OR P1, PT, R15.reuse, 0x12a, P4 ;  /* 0x0000012a0f00780c */ /* 0x040fe20002724470 */
[----:B------:R-:W-:Y:S01]  /*0140*/  IMAD.MOV.U32 R18, RZ, RZ, RZ ;  /* 0x000000ffff127224 */ /* 0x000fe200078e00ff */
[----:B------:R-:W-:Y:S01]  /*0150*/  ISETP.GT.U32.OR P2, PT, R15, 0x12a, P5 ;  /* 0x0000012a0f00780c */ /* 0x000fe20002f44470 */
[----:B------:R-:W-:Y:S01]  /*0160*/  VIADD R11, R13, 0x12c ;  /* 0x0000012c0d0b7836 */ /* 0x000fe20000000000 */
[----:B------:R-:W1:Y:S02]  /*0170*/  LDCU.64 UR6, c[0x0][0x388] ;  /* 0x00007100ff0677ac */ /* 0x000e640008000a00 */
[----:B------:R-:W-:-:S07]  /*0180*/  P2R R14, PR, RZ, 0x4 ;  /* 0x00000004ff0e7803 */ /* 0x000fce0000000000 */
[----:B------:R-:W2:Y:S08]  /*0190*/  @!P1 LDC.64 R4, c[0x0][0x390] ;  /* 0x0000e400ff049b82 */ /* 0x000eb00000000a00 */
[----:B------:R-:W3:Y:S02]  /*01a0*/  @!P2 LDC.64 R6, c[0x0][0x390] ;  /* 0x0000e400ff06ab82 */ /* 0x000ee40000000a00 */
[----:B---3--:R-:W-:-:S04]  /*01b0*/  @!P2 IADD3 R6, P0, P3, R10, R6, R11 ;  /* 0x000000060a06a210 */ /* 0x008fc80007b1e00b */
[----:B------:R-:W-:Y:S02]  /*01c0*/  @!P2 IADD3.X R7, PT, PT, RZ, R7, RZ, P0, P3 ;  /* 0x00000007ff07a210 */ /* 0x000fe400007e64ff */
[C-C-:B--2---:R-:W-:Y:S02]  /*01d0*/  @!P1 IADD3 R4, P0, P6, R8.reuse, R4, R11.reuse ;  /* 0x0000000408049210 */ /* 0x144fe40007e1e00b */
[----:B------:R-:W-:Y:S02]  /*01e0*/  ISETP.GT.U32.AND P3, PT, R9, 0x12b, PT ;  /* 0x0000012b0900780c */ /* 0x000fe40003f64070 */
[----:B------:R-:W-:Y:S02]  /*01f0*/  @!P1 IADD3.X R5, PT, PT, RZ, R5, RZ, P0, P6 ;  /* 0x00000005ff059210 */ /* 0x000fe400007ec4ff */
[C---:B------:R-:W-:Y:S01]  /*0200*/  ISETP.GT.U32.OR P0, PT, R15.reuse, 0x12a, P3 ;  /* 0x0000012a0f00780c */ /* 0x040fe20001f04470 */
[----:B------:R-:W-:Y:S02]  /*0210*/  VIADD R15, R15, 0xffffffff ;  /* 0xffffffff0f0f7836 */ /* 0x000fe40000000000 */
[----:B------:R-:W-:Y:S01]  /*0220*/  IMAD.IADD R19, R8, 0x1, R11 ;  /* 0x0000000108137824 */ /* 0x000fe200078e020b */
[----:B0-----:R-:W2:Y:S02]  /*0230*/  @!P1 LDG.E.U8 R4, desc[UR4][R4.64+0x12c] ;  /* 0x00012c0404049981 */ /* 0x001ea4000c1e1100 */
[----:B------:R-:W-:-:S07]  /*0240*/  VIMNMX.U32 R0, PT, PT, R10, R15, !PT ;  /* 0x0000000f0a007248 */ /* 0x000fce0007fe0000 */
[----:B------:R-:W0:Y:S02]  /*0250*/  @!P0 LDC.64 R2, c[0x0][0x390] ;  /* 0x0000e400ff028b82 */ /* 0x000e240000000a00 */
[----:B0-----:R-:W-:-:S04]  /*0260*/  @!P0 IADD3 R2, P2, P6, R9, R2, R11 ;  /* 0x0000000209028210 */ /* 0x001fc80007e5e00b */
[----:B------:R-:W-:Y:S02]  /*0270*/  @!P0 IADD3.X R3, PT, PT, RZ, R3, RZ, P2, P6 ;  /* 0x00000003ff038210 */ /* 0x000fe400017ec4ff */
[----:B------:R-:W-:Y:S02]  /*0280*/  ISETP.GT.U32.AND P6, PT, R0, 0x12b, PT ;  /* 0x0000012b0000780c */ /* 0x000fe40003fc4070 */
[----:B------:R-:W-:Y:S01]  /*0290*/  VIMNMX.U32 R12, PT, PT, R8, R15, !PT ;  /* 0x0000000f080c7248 */ /* 0x000fe20007fe0000 */
[----:B------:R-:W0:Y:S01]  /*02a0*/  @!P0 LDC.64 R26, c[0x0][0x380] ;  /* 0x0000e000ff1a8b82 */ /* 0x000e220000000a00 */
[----:B------:R-:W3:Y:S09]  /*02b0*/  @!P0 LDG.E.U8 R2, desc[UR4][R2.64+0x12c] ;  /* 0x00012c0402028981 */ /* 0x000ef2000c1e1100 */
[----:B------:R-:W4:Y:S01]  /*02c0*/  @!P6 LDC.64 R16, c[0x0][0x390] ;  /* 0x0000e400ff10eb82 */ /* 0x000f220000000a00 */
[----:B------:R-:W-:Y:S01]  /*02d0*/  @!P6 IMAD.IADD R21, R10, 0x1, R13 ;  /* 0x000000010a15e824 */ /* 0x000fe200078e020d */
[----:B------:R-:W-:Y:S01]  /*02e0*/  VIMNMX.U32 R15, PT, PT, R15, R9, !PT ;  /* 0x000000090f0f7248 */ /* 0x000fe20007fe0000 */
[----:B0-----:R-:W5:Y:S03]  /*02f0*/  @!P0 LDG.E R26, desc[UR4][R26.64+0x20] ;  /* 0x000020041a1a8981 */ /* 0x001f66000c1e1900 */
[----:B----4-:R-:W-:-:S05]  /*0300*/  @!P6 IADD3 R20, P2, PT, R21, R16, RZ ;  /* 0x000000101514e210 */ /* 0x010fca0007f5e0ff */
[----:B------:R-:W-:Y:S02]  /*0310*/  @!P6 IMAD.X R21, RZ, RZ, R17, P2 ;  /* 0x000000ffff15e224 */ /* 0x000fe400010e0611 */
[----:B------:R-:W0:Y:S03]  /*0320*/  @!P6 LDC.64 R16, c[0x0][0x380] ;  /* 0x0000e000ff10eb82 */ /* 0x000e260000000a00 */
[----:B------:R-:W4:Y:S04]  /*0330*/  @!P6 LDG.E.U8 R0, desc[UR4][R20.64] ;  /* 0x000000041400e981 */ /* 0x000f28000c1e1100 */
[----:B0-----:R-:W2:Y:S01]  /*0340*/  @!P6 LDG.E R17, desc[UR4][R16.64] ;  /* 0x000000041011e981 */ /* 0x001ea2000c1e1900 */
[----:B----4-:R-:W-:-:S05]  /*0350*/  @!P6 I2FP.F32.U32 R0, R0 ;  /* 0x000000000000e245 */ /* 0x010fca0000201000 */
[----:B--2---:R-:W-:Y:S01]  /*0360*/  @!P6 FFMA R18, R0, R17, RZ ;  /* 0x000000110012e223 */ /* 0x004fe200000000ff */
[----:B------:R-:W-:-:S13]  /*0370*/  ISETP.GT.U32.AND P6, PT, R12, 0x12b, PT ;  /* 0x0000012b0c00780c */ /* 0x000fda0003fc4070 */
[----:B------:R-:W0:Y:S01]  /*0380*/  @!P6 LDC.64 R24, c[0x0][0x390] ;  /* 0x0000e400ff18eb82 */ /* 0x000e220000000a00 */
[----:B------:R-:W-:-:S07]  /*0390*/  @!P6 IMAD.IADD R23, R8, 0x1, R13 ;  /* 0x000000010817e824 */ /* 0x000fce00078e020d */
[----:B------:R-:W2:Y:S01]  /*03a0*/  @!P6 LDC.64 R20, c[0x0][0x380] ;  /* 0x0000e000ff14eb82 */ /* 0x000ea20000000a00 */
[----:B0-----:R-:W-:-:S05]  /*03b0*/  @!P6 IADD3 R22, P2, PT, R23, R24, RZ ;  /* 0x000000181716e210 */ /* 0x001fca0007f5e0ff */
[----:B------:R-:W-:Y:S02]  /*03c0*/  @!P6 IMAD.X R23, RZ, RZ, R25, P2 ;  /* 0x000000ffff17e224 */ /* 0x000fe400010e0619 */
[----:B------:R-:W0:Y:S01]  /*03d0*/  @!P5 LDC.64 R24, c[0x0][0x390] ;  /* 0x0000e400ff18db82 */ /* 0x000e220000000a00 */
[----:B--2---:R-:W2:Y:S04]  /*03e0*/  @!P6 LDG.E R20, desc[UR4][R20.64+0x4] ;  /* 0x000004041414e981 */ /* 0x004ea8000c1e1900 */
[----:B------:R-:W4:Y:S02]  /*03f0*/  @!P6 LDG.E.U8 R22, desc[UR4][R22.64] ;  /* 0x000000041616e981 */ /* 0x000f24000c1e1100 */
[----:B----4-:R-:W-:Y:S02]  /*0400*/  @!P6 I2FP.F32.U32 R17, R22 ;  /* 0x000000160011e245 */ /* 0x010fe40000201000 */
[----:B------:R-:W4:Y:S03]  /*0410*/  @!P4 LDC.64 R22, c[0x0][0x390] ;  /* 0x0000e400ff16cb82 */ /* 0x000f260000000a00 */
[----:B--2---:R-:W-:Y:S01]  /*0420*/  @!P6 FFMA R18, R17, R20, R18 ;  /* 0x000000141112e223 */ /* 0x004fe20000000012 */
[----:B------:R-:W-:-:S13]  /*0430*/  ISETP.GT.U32.AND P6, PT, R15, 0x12b, PT ;  /* 0x0000012b0f00780c */ /* 0x000fda0003fc4070 */
[----:B------:R-:W2:Y:S01]  /*0440*/  @!P6 LDC.64 R16, c[0x0][0x390] ;  /* 0x0000e400ff10eb82 */ /* 0x000ea20000000a00 */
[----:B------:R-:W-:-:S05]  /*0450*/  @!P6 IMAD.IADD R13, R13, 0x1, R9 ;  /* 0x000000010d0de824 */ /* 0x000fca00078e0209 */
[----:B--2---:R-:W-:Y:S01]  /*0460*/  @!P6 IADD3 R16, P2, PT, R13, R16, RZ ;  /* 0x000000100d10e210 */ /* 0x004fe20007f5e0ff */
[----:B------:R-:W-:-:S04]  /*0470*/  @!P5 IMAD.IADD R13, R10, 0x1, R11 ;  /* 0x000000010a0dd824 */ /* 0x000fc800078e020b */
[----:B------:R-:W-:Y:S01]  /*0480*/  @!P6 IMAD.X R17, RZ, RZ, R17, P2 ;  /* 0x000000ffff11e224 */ /* 0x000fe200010e0611 */
[----:B0-----:R-:W-:Y:S02]  /*0490*/  @!P5 IADD3 R20, P2, PT, R13, R24, RZ ;  /* 0x000000180d14d210 */ /* 0x001fe40007f5e0ff */
[----:B------:R-:W0:Y:S01]  /*04a0*/  @!P3 LDC.64 R12, c[0x0][0x390] ;  /* 0x0000e400ff0cbb82 */ /* 0x000e220000000a00 */
[----:B------:R-:W-:Y:S01]  /*04b0*/  @!P3 IMAD.IADD R9, R9, 0x1, R11 ;  /* 0x000000010909b824 */ /* 0x000fe200078e020b */
[----:B------:R2:W3:Y:S01]  /*04c0*/  @!P6 LDG.E.U8 R0, desc[UR4][R16.64] ;  /* 0x000000041000e981 */ /* 0x0004e2000c1e1100 */
[----:B------:R-:W-:Y:S01]  /*04d0*/  @!P5 IMAD.X R21, RZ, RZ, R25, P2 ;  /* 0x000000ffff15d224 */ /* 0x000fe200010e0619 */
[----:B----4-:R-:W-:-:S04]  /*04e0*/  @!P4 IADD3 R22, P2, PT, R19, R22, RZ ;  /* 0x000000161316c210 */ /* 0x010fc80007f5e0ff */
[----:B------:R-:W4:Y:S01]  /*04f0*/  @!P6 LDC.64 R28, c[0x0][0x380] ;  /* 0x0000e000ff1ceb82 */ /* 0x000f220000000a00 */
[----:B------:R-:W-:Y:S01]  /*0500*/  @!P4 IMAD.X R23, RZ, RZ, R23, P2 ;  /* 0x000000ffff17c224 */ /* 0x000fe200010e0617 */
[----:B------:R3:W5:Y:S04]  /*0510*/  @!P5 LDG.E.U8 R20, desc[UR4][R20.64] ;  /* 0x000000041414d981 */ /* 0x000768000c1e1100 */
[----:B------:R5:W5:Y:S01]  /*0520*/  @!P4 LDG.E.U8 R22, desc[UR4][R22.64] ;  /* 0x000000041616c981 */ /* 0x000b62000c1e1100 */
[----:B0-----:R-:W-:Y:S02]  /*0530*/  @!P3 IADD3 R12, P2, PT, R9, R12, RZ ;  /* 0x0000000c090cb210 */ /* 0x001fe40007f5e0ff */
[----:B------:R-:W0:Y:S03]  /*0540*/  @!P5 LDC.64 R8, c[0x0][0x380] ;  /* 0x0000e000ff08db82 */ /* 0x000e260000000a00 */
[----:B------:R-:W-:Y:S01]  /*0550*/  @!P3 IMAD.X R13, RZ, RZ, R13, P2 ;  /* 0x000000ffff0db224 */ /* 0x000fe200010e060d */
[----:B------:R-:W-:Y:S01]  /*0560*/  ISETP.NE.AND P2, PT, R14, RZ, PT ;  /* 0x000000ff0e00720c */ /* 0x000fe20003f45270 */
[----:B----4-:R-:W4:Y:S03]  /*0570*/  @!P6 LDG.E R29, desc[UR4][R28.64+0x8] ;  /* 0x000008041c1de981 */ /* 0x010f26000c1e1900 */
[----:B------:R-:W1:Y:S01]  /*0580*/  @!P4 LDC.64 R14, c[0x0][0x380] ;  /* 0x0000e000ff0ecb82 */ /* 0x000e620000000a00 */
[----:B------:R5:W4:Y:S07]  /*0590*/  @!P3 LDG.E.U8 R12, desc[UR4][R12.64] ;  /* 0x000000040c0cb981 */ /* 0x000b2e000c1e1100 */
[----:B------:R-:W1:Y:S01]  /*05a0*/  @!P3 LDC.64 R10, c[0x0][0x380] ;  /* 0x0000e000ff0abb82 */ /* 0x000e620000000a00 */
[----:B------:R4:W4:Y:S07]  /*05b0*/  @!P2 LDG.E.U8 R6, desc[UR4][R6.64+0x12c] ;  /* 0x00012c040606a981 */ /* 0x00092e000c1e1100 */
[----:B--2---:R-:W2:Y:S01]  /*05c0*/  @!P2 LDC.64 R16, c[0x0][0x380] ;  /* 0x0000e000ff10ab82 */ /* 0x004ea20000000a00 */
[----:B0-----:R-:W4:Y:S07]  /*05d0*/  @!P5 LDG.E R9, desc[UR4][R8.64+0xc] ;  /* 0x00000c040809d981 */ /* 0x001f2e000c1e1900 */
[----:B------:R-:W0:Y:S01]  /*05e0*/  @!P1 LDC.64 R24, c[0x0][0x380] ;  /* 0x0000e000ff189b82 */ /* 0x000e220000000a00 */
[----:B-1----:R-:W4:Y:S04]  /*05f0*/  @!P4 LDG.E R15, desc[UR4][R14.64+0x10] ;  /* 0x000010040e0fc981 */ /* 0x002f28000c1e1900 */
[----:B------:R-:W4:Y:S04]  /*0600*/  @!P3 LDG.E R11, desc[UR4][R10.64+0x14] ;  /* 0x000014040a0bb981 */ /* 0x000f28000c1e1900 */
[----:B--2---:R-:W2:Y:S04]  /*0610*/  @!P2 LDG.E R16, desc[UR4][R16.64+0x18] ;  /* 0x000018041010a981 */ /* 0x004ea8000c1e1900 */
[----:B0-----:R-:W2:Y:S01]  /*0620*/  @!P1 LDG.E R24, desc[UR4][R24.64+0x1c] ;  /* 0x00001c0418189981 */ /* 0x001ea2000c1e1900 */
[----:B------:R-:W-:-:S02]  /*0630*/  @!P1 I2FP.F32.U32 R3, R4 ;  /* 0x0000000400039245 */ /* 0x000fc40000201000 */
[----:B---3--:R-:W-:Y:S02]  /*0640*/  @!P6 I2FP.F32.U32 R21, R0 ;  /* 0x000000000015e245 */ /* 0x008fe40000201000 */
[----:B-----5:R-:W-:Y:S02]  /*0650*/  @!P5 I2FP.F32.U32 R23, R20 ;  /* 0x000000140017d245 */ /* 0x020fe40000201000 */
[----:B------:R-:W-:Y:S01]  /*0660*/  @!P4 I2FP.F32.U32 R13, R22 ;  /* 0x00000016000dc245 */ /* 0x000fe20000201000 */
[----:B----4-:R-:W-:Y:S01]  /*0670*/  @!P6 FFMA R18, R21, R29, R18 ;  /* 0x0000001d1512e223 */ /* 0x010fe20000000012 */
[----:B------:R-:W-:Y:S02]  /*0680*/  @!P3 I2FP.F32.U32 R7, R12 ;  /* 0x0000000c0007b245 */ /* 0x000fe40000201000 */
[----:B------:R-:W-:Y:S01]  /*0690*/  @!P2 I2FP.F32.U32 R5, R6 ;  /* 0x000000060005a245 */ /* 0x000fe20000201000 */
[----:B------:R-:W-:-:S04]  /*06a0*/  @!P5 FFMA R18, R23, R9, R18 ;  /* 0x000000091712d223 */ /* 0x000fc80000000012 */
[----:B------:R-:W-:-:S04]  /*06b0*/  @!P4 FFMA R18, R13, R15, R18 ;  /* 0x0000000f0d12c223 */ /* 0x000fc80000000012 */
[----:B------:R-:W-:-:S04]  /*06c0*/  @!P3 FFMA R18, R7, R11, R18 ;  /* 0x0000000b0712b223 */ /* 0x000fc80000000012 */
[----:B--2---:R-:W-:Y:S01]  /*06d0*/  @!P2 FFMA R18, R5, R16, R18 ;  /* 0x000000100512a223 */ /* 0x004fe20000000012 */
[----:B------:R-:W-:-:S03]  /*06e0*/  @!P0 I2FP.F32.U32 R5, R2 ;  /* 0x0000000200058245 */ /* 0x000fc60000201000 */
[----:B------:R-:W-:-:S04]  /*06f0*/  @!P1 FFMA R18, R3, R24, R18 ;  /* 0x0000001803129223 */ /* 0x000fc80000000012 */
[----:B------:R-:W-:-:S04]  /*0700*/  @!P0 FFMA R18, R5, R26, R18 ;  /* 0x0000001a05128223 */ /* 0x000fc80000000012 */
[----:B------:R-:W0:Y:S01]  /*0710*/  F2I.U32.TRUNC.NTZ R5, R18 ;  /* 0x0000001200057305 */ /* 0x000e22000020f000 */
[----:B------:R-:W-:-:S04]  /*0720*/  IADD3 R2, P0, PT, R19, UR6, RZ ;  /* 0x0000000613027c10 */ /* 0x000fc8000ff1e0ff */
[----:B------:R-:W-:-:S05]  /*0730*/  LEA.HI.X.SX32 R3, R19, UR7, 0x1, P0 ;  /* 0x0000000713037c11 */ /* 0x000fca00080f0eff */
[----:B0-----:R-:W-:Y:S01]  /*0740*/  STG.E.U8 desc[UR4][R2.64], R5 ;  /* 0x0000000502007986 */ /* 0x001fe2000c101104 */
[----:B------:R-:W-:Y:S05]  /*0750*/  EXIT ;  /* 0x000000000000794d */ /* 0x000fea0003800000 */
.L_x_6:
        /* <DEDUP_REMOVED lines=10> */
.L_x_9:


//--------------------- .nv.shared._Z25convolution_shared_memoryPfPhS0_ --------------------------
	.section	.nv.shared._Z25convolution_shared_memoryPfPhS0_,"aw",@nobits
	.sectionflags	@""
	.align	4
.nv.shared._Z25convolution_shared_memoryPfPhS0_:
	.zero		1384


//--------------------- .nv.shared.reserved.0     --------------------------
	.section	.nv.shared.reserved.0,"aw",@nobits
	.weak		__nv_reservedSMEM_offset_0_alias
	.size		__nv_reservedSMEM_offset_0_alias, 0, 64
	.other		__nv_reservedSMEM_offset_0_alias,@"STO_CUDA_RESERVED_SHARED STV_DEFAULT"
__nv_reservedSMEM_offset_0_alias:
	.zero		0
	.zero		64


//--------------------- .nv.shared._Z27convolution_constant_memoryPfPh --------------------------
	.section	.nv.shared._Z27convolution_constant_memoryPfPh,"aw",@nobits
	.sectionflags	@""
	.align	4
.nv.shared._Z27convolution_constant_memoryPfPh:
	.zero		1060


//--------------------- .nv.constant0._Z25convolution_shared_memoryPfPhS0_ --------------------------
	.section	.nv.constant0._Z25convolution_shared_memoryPfPhS0_,"a",@progbits
	.sectionflags	@""
	.align	4
.nv.constant0._Z25convolution_shared_memoryPfPhS0_:
	.zero		920


//--------------------- .nv.constant0._Z27convolution_constant_memoryPfPh --------------------------
	.section	.nv.constant0._Z27convolution_constant_memoryPfPh,"a",@progbits
	.sectionflags	@""
	.align	4
.nv.constant0._Z27convolution_constant_memoryPfPh:
	.zero		912


//--------------------- .nv.constant0._Z16convolution_basePfPhS0_ --------------------------
	.section	.nv.constant0._Z16convolution_basePfPhS0_,"a",@progbits
	.sectionflags	@""
	.align	4
.nv.constant0._Z16convolution_basePfPhS0_:
	.zero		920


//--------------------- SYMBOLS --------------------------

	.type		.nv.reservedSmem.offset0,@object
	.size		.nv.reservedSmem.offset0,0x4
	.type		.nv.reservedSmem.cap,@object
	.size		.nv.reservedSmem.cap,0x4
